//
// Generated by NVIDIA NVVM Compiler
//
// Compiler Build ID: CL-36424714
// Cuda compilation tools, release 13.0, V13.0.88
// Based on NVVM 20.0.0
//

.version 9.0
.target sm_100
.address_size 64

	// .globl	_Z18BP_queens_root_dfsijiP10queen_rootPyS1_

.visible .entry _Z18BP_queens_root_dfsijiP10queen_rootPyS1_(
	.param .u32 _Z18BP_queens_root_dfsijiP10queen_rootPyS1__param_0,
	.param .u32 _Z18BP_queens_root_dfsijiP10queen_rootPyS1__param_1,
	.param .u32 _Z18BP_queens_root_dfsijiP10queen_rootPyS1__param_2,
	.param .u64 .ptr .align 1 _Z18BP_queens_root_dfsijiP10queen_rootPyS1__param_3,
	.param .u64 .ptr .align 1 _Z18BP_queens_root_dfsijiP10queen_rootPyS1__param_4,
	.param .u64 .ptr .align 1 _Z18BP_queens_root_dfsijiP10queen_rootPyS1__param_5
)
{
	.local .align 16 .b8 	__local_depot0[32];
	.reg .b64 	%SP;
	.reg .b64 	%SPL;
	.reg .pred 	%p<138>;
	.reg .b16 	%rs<277>;
	.reg .b32 	%r<363>;
	.reg .b64 	%rd<138>;

	mov.u64 	%SPL, __local_depot0;
	ld.param.u32 	%r99, [_Z18BP_queens_root_dfsijiP10queen_rootPyS1__param_1];
	add.u64 	%rd1, %SPL, 0;
	mov.u32 	%r100, %ctaid.x;
	mov.u32 	%r101, %ntid.x;
	mov.u32 	%r102, %tid.x;
	mad.lo.s32 	%r1, %r100, %r101, %r102;
	setp.ge.u32 	%p1, %r1, %r99;
	@%p1 bra 	$L__BB0_68;
	ld.param.u32 	%r313, [_Z18BP_queens_root_dfsijiP10queen_rootPyS1__param_0];
	setp.lt.s32 	%p2, %r313, 1;
	@%p2 bra 	$L__BB0_14;
	ld.param.u32 	%r314, [_Z18BP_queens_root_dfsijiP10queen_rootPyS1__param_0];
	and.b32  	%r2, %r314, 15;
	setp.lt.u32 	%p3, %r314, 16;
	mov.b32 	%r330, 0;
	@%p3 bra 	$L__BB0_5;
	ld.param.u32 	%r315, [_Z18BP_queens_root_dfsijiP10queen_rootPyS1__param_0];
	and.b32  	%r330, %r315, 2147483632;
	mov.b32 	%r328, 0;
$L__BB0_4:
	.pragma "nounroll";
	cvt.u64.u32 	%rd19, %r328;
	add.s64 	%rd20, %rd1, %rd19;
	mov.b32 	%r105, -1;
	st.local.v4.b32 	[%rd20], {%r105, %r105, %r105, %r105};
	add.s32 	%r328, %r328, 16;
	setp.ne.s32 	%p4, %r328, %r330;
	@%p4 bra 	$L__BB0_4;
$L__BB0_5:
	setp.eq.s32 	%p5, %r2, 0;
	@%p5 bra 	$L__BB0_14;
	ld.param.u32 	%r316, [_Z18BP_queens_root_dfsijiP10queen_rootPyS1__param_0];
	and.b32  	%r7, %r316, 7;
	setp.lt.u32 	%p6, %r2, 8;
	@%p6 bra 	$L__BB0_8;
	cvt.u64.u32 	%rd21, %r330;
	add.s64 	%rd22, %rd1, %rd21;
	mov.b16 	%rs42, 255;
	st.local.u8 	[%rd22], %rs42;
	st.local.u8 	[%rd22+1], %rs42;
	st.local.u8 	[%rd22+2], %rs42;
	st.local.u8 	[%rd22+3], %rs42;
	st.local.u8 	[%rd22+4], %rs42;
	st.local.u8 	[%rd22+5], %rs42;
	st.local.u8 	[%rd22+6], %rs42;
	st.local.u8 	[%rd22+7], %rs42;
	add.s32 	%r330, %r330, 8;
$L__BB0_8:
	setp.eq.s32 	%p7, %r7, 0;
	@%p7 bra 	$L__BB0_14;
	ld.param.u32 	%r317, [_Z18BP_queens_root_dfsijiP10queen_rootPyS1__param_0];
	and.b32  	%r10, %r317, 3;
	setp.lt.u32 	%p8, %r7, 4;
	@%p8 bra 	$L__BB0_11;
	cvt.u64.u32 	%rd23, %r330;
	add.s64 	%rd24, %rd1, %rd23;
	mov.b16 	%rs43, 255;
	st.local.u8 	[%rd24], %rs43;
	st.local.u8 	[%rd24+1], %rs43;
	st.local.u8 	[%rd24+2], %rs43;
	st.local.u8 	[%rd24+3], %rs43;
	add.s32 	%r330, %r330, 4;
$L__BB0_11:
	setp.eq.s32 	%p9, %r10, 0;
	@%p9 bra 	$L__BB0_14;
	mov.b32 	%r333, 0;
$L__BB0_13:
	.pragma "nounroll";
	cvt.u64.u32 	%rd25, %r330;
	add.s64 	%rd26, %rd1, %rd25;
	mov.b16 	%rs44, 255;
	st.local.u8 	[%rd26], %rs44;
	add.s32 	%r330, %r330, 1;
	add.s32 	%r333, %r333, 1;
	setp.ne.s32 	%p10, %r333, %r10;
	@%p10 bra 	$L__BB0_13;
$L__BB0_14:
	ld.param.u64 	%rd126, [_Z18BP_queens_root_dfsijiP10queen_rootPyS1__param_3];
	ld.param.u32 	%r320, [_Z18BP_queens_root_dfsijiP10queen_rootPyS1__param_2];
	cvta.to.global.u64 	%rd27, %rd126;
	mul.wide.s32 	%rd28, %r1, 16;
	add.s64 	%rd29, %rd27, %rd28;
	ld.global.u32 	%r361, [%rd29];
	setp.lt.s32 	%p11, %r320, 1;
	@%p11 bra 	$L__BB0_27;
	ld.param.u32 	%r321, [_Z18BP_queens_root_dfsijiP10queen_rootPyS1__param_2];
	setp.lt.u32 	%p12, %r321, 16;
	mov.b32 	%r335, 0;
	@%p12 bra 	$L__BB0_18;
	mov.b32 	%r339, 0;
$L__BB0_17:
	.pragma "nounroll";
	ld.param.u64 	%rd127, [_Z18BP_queens_root_dfsijiP10queen_rootPyS1__param_3];
	ld.param.u32 	%r322, [_Z18BP_queens_root_dfsijiP10queen_rootPyS1__param_2];
	cvt.u64.u32 	%rd30, %r339;
	cvta.to.global.u64 	%rd31, %rd127;
	add.s64 	%rd33, %rd31, %rd28;
	add.s64 	%rd34, %rd33, %rd30;
	add.s64 	%rd35, %rd1, %rd30;
	ld.global.u8 	%r109, [%rd34+19];
	ld.global.u8 	%r110, [%rd34+18];
	prmt.b32 	%r111, %r110, %r109, 0x3340U;
	ld.global.u8 	%r112, [%rd34+17];
	ld.global.u8 	%r113, [%rd34+16];
	prmt.b32 	%r114, %r113, %r112, 0x3340U;
	prmt.b32 	%r115, %r114, %r111, 0x5410U;
	ld.global.u8 	%r116, [%rd34+15];
	ld.global.u8 	%r117, [%rd34+14];
	prmt.b32 	%r118, %r117, %r116, 0x3340U;
	ld.global.u8 	%r119, [%rd34+13];
	ld.global.u8 	%r120, [%rd34+12];
	prmt.b32 	%r121, %r120, %r119, 0x3340U;
	prmt.b32 	%r122, %r121, %r118, 0x5410U;
	ld.global.u8 	%r123, [%rd34+11];
	ld.global.u8 	%r124, [%rd34+10];
	prmt.b32 	%r125, %r124, %r123, 0x3340U;
	ld.global.u8 	%r126, [%rd34+9];
	ld.global.u8 	%r127, [%rd34+8];
	prmt.b32 	%r128, %r127, %r126, 0x3340U;
	prmt.b32 	%r129, %r128, %r125, 0x5410U;
	ld.global.u8 	%r130, [%rd34+7];
	ld.global.u8 	%r131, [%rd34+6];
	prmt.b32 	%r132, %r131, %r130, 0x3340U;
	ld.global.u8 	%r133, [%rd34+5];
	ld.global.u8 	%r134, [%rd34+4];
	prmt.b32 	%r135, %r134, %r133, 0x3340U;
	prmt.b32 	%r136, %r135, %r132, 0x5410U;
	st.local.v4.b32 	[%rd35], {%r136, %r129, %r122, %r115};
	add.s32 	%r339, %r339, 16;
	and.b32  	%r335, %r322, 2147483632;
	setp.eq.s32 	%p13, %r339, %r335;
	@%p13 bra 	$L__BB0_18;
	bra.uni 	$L__BB0_17;
$L__BB0_18:
	ld.param.u32 	%r323, [_Z18BP_queens_root_dfsijiP10queen_rootPyS1__param_2];
	and.b32  	%r19, %r323, 15;
	setp.eq.s32 	%p14, %r19, 0;
	@%p14 bra 	$L__BB0_27;
	ld.param.u64 	%rd128, [_Z18BP_queens_root_dfsijiP10queen_rootPyS1__param_3];
	ld.param.u32 	%r324, [_Z18BP_queens_root_dfsijiP10queen_rootPyS1__param_2];
	cvta.to.global.u64 	%rd36, %rd128;
	add.s64 	%rd38, %rd36, %rd28;
	add.s64 	%rd2, %rd38, 4;
	and.b32  	%r20, %r324, 7;
	setp.lt.u32 	%p15, %r19, 8;
	@%p15 bra 	$L__BB0_21;
	cvt.u64.u32 	%rd39, %r335;
	add.s64 	%rd40, %rd2, %rd39;
	ld.global.u8 	%rs45, [%rd40];
	add.s64 	%rd41, %rd1, %rd39;
	st.local.u8 	[%rd41], %rs45;
	ld.global.u8 	%rs46, [%rd40+1];
	st.local.u8 	[%rd41+1], %rs46;
	ld.global.u8 	%rs47, [%rd40+2];
	st.local.u8 	[%rd41+2], %rs47;
	ld.global.u8 	%rs48, [%rd40+3];
	st.local.u8 	[%rd41+3], %rs48;
	ld.global.u8 	%rs49, [%rd40+4];
	st.local.u8 	[%rd41+4], %rs49;
	ld.global.u8 	%rs50, [%rd40+5];
	st.local.u8 	[%rd41+5], %rs50;
	ld.global.u8 	%rs51, [%rd40+6];
	st.local.u8 	[%rd41+6], %rs51;
	ld.global.u8 	%rs52, [%rd40+7];
	st.local.u8 	[%rd41+7], %rs52;
	add.s32 	%r335, %r335, 8;
$L__BB0_21:
	setp.eq.s32 	%p16, %r20, 0;
	@%p16 bra 	$L__BB0_27;
	ld.param.u32 	%r325, [_Z18BP_queens_root_dfsijiP10queen_rootPyS1__param_2];
	and.b32  	%r23, %r325, 3;
	setp.lt.u32 	%p17, %r20, 4;
	@%p17 bra 	$L__BB0_24;
	cvt.u64.u32 	%rd42, %r335;
	add.s64 	%rd43, %rd2, %rd42;
	ld.global.u8 	%rs53, [%rd43];
	add.s64 	%rd44, %rd1, %rd42;
	st.local.u8 	[%rd44], %rs53;
	ld.global.u8 	%rs54, [%rd43+1];
	st.local.u8 	[%rd44+1], %rs54;
	ld.global.u8 	%rs55, [%rd43+2];
	st.local.u8 	[%rd44+2], %rs55;
	ld.global.u8 	%rs56, [%rd43+3];
	st.local.u8 	[%rd44+3], %rs56;
	add.s32 	%r335, %r335, 4;
$L__BB0_24:
	setp.eq.s32 	%p18, %r23, 0;
	@%p18 bra 	$L__BB0_27;
	mov.b32 	%r338, 0;
$L__BB0_26:
	.pragma "nounroll";
	cvt.u64.u32 	%rd45, %r335;
	add.s64 	%rd46, %rd2, %rd45;
	ld.global.u8 	%rs57, [%rd46];
	add.s64 	%rd47, %rd1, %rd45;
	st.local.u8 	[%rd47], %rs57;
	add.s32 	%r335, %r335, 1;
	add.s32 	%r338, %r338, 1;
	setp.ne.s32 	%p19, %r338, %r23;
	@%p19 bra 	$L__BB0_26;
$L__BB0_27:
	ld.param.u32 	%r362, [_Z18BP_queens_root_dfsijiP10queen_rootPyS1__param_2];
	mov.b64 	%rd136, 0;
	mov.u64 	%rd137, %rd136;
$L__BB0_28:
	mov.u32 	%r34, %r362;
	ld.param.u32 	%r318, [_Z18BP_queens_root_dfsijiP10queen_rootPyS1__param_0];
	cvt.s64.s32 	%rd49, %r34;
	add.s64 	%rd5, %rd1, %rd49;
	ld.local.u8 	%rs58, [%rd5];
	add.s16 	%rs276, %rs58, 1;
	st.local.u8 	[%rd5], %rs276;
	cvt.u32.u16 	%r138, %rs276;
	cvt.s32.s8 	%r139, %r138;
	setp.ne.s32 	%p20, %r318, %r139;
	@%p20 bra 	$L__BB0_30;
	mov.b16 	%rs259, 255;
	st.local.u8 	[%rd5], %rs259;
	add.s32 	%r362, %r34, -1;
	ld.local.u8 	%rs276, [%rd5+-1];
	bra.uni 	$L__BB0_65;
$L__BB0_30:
	and.b32  	%r141, %r138, 255;
	shr.u32 	%r142, %r361, %r141;
	and.b32  	%r143, %r142, 1;
	setp.eq.b32 	%p21, %r143, 1;
	mov.u32 	%r362, %r34;
	@%p21 bra 	$L__BB0_66;
	setp.lt.s32 	%p22, %r34, 1;
	mov.b16 	%rs275, 1;
	@%p22 bra 	$L__BB0_45;
	setp.lt.u32 	%p23, %r34, 16;
	mov.b16 	%rs275, 1;
	mov.b32 	%r344, 0;
	@%p23 bra 	$L__BB0_35;
	and.b32  	%r145, %r34, 2147483632;
	neg.s32 	%r342, %r145;
	mov.b16 	%rs275, 1;
	mov.u64 	%rd133, %rd1;
$L__BB0_34:
	.pragma "nounroll";
	and.b32  	%r344, %r34, 2147483632;
	ld.local.v4.b32 	{%r146, %r147, %r148, %r149}, [%rd133];
	bfe.u32 	%r154, %r146, 0, 8;
	cvt.u16.u32 	%rs63, %r154;
	and.b16  	%rs64, %rs63, 255;
	bfe.u32 	%r155, %r146, 8, 8;
	cvt.u16.u32 	%rs65, %r155;
	and.b16  	%rs66, %rs65, 255;
	bfe.u32 	%r156, %r146, 16, 8;
	cvt.u16.u32 	%rs67, %r156;
	and.b16  	%rs68, %rs67, 255;
	bfe.u32 	%r157, %r146, 24, 8;
	cvt.u16.u32 	%rs69, %r157;
	and.b16  	%rs70, %rs69, 255;
	bfe.u32 	%r158, %r147, 0, 8;
	cvt.u16.u32 	%rs71, %r158;
	and.b16  	%rs72, %rs71, 255;
	bfe.u32 	%r159, %r147, 8, 8;
	cvt.u16.u32 	%rs73, %r159;
	and.b16  	%rs74, %rs73, 255;
	bfe.u32 	%r160, %r147, 16, 8;
	cvt.u16.u32 	%rs75, %r160;
	and.b16  	%rs76, %rs75, 255;
	bfe.u32 	%r161, %r147, 24, 8;
	cvt.u16.u32 	%rs77, %r161;
	and.b16  	%rs78, %rs77, 255;
	bfe.u32 	%r162, %r148, 0, 8;
	cvt.u16.u32 	%rs79, %r162;
	and.b16  	%rs80, %rs79, 255;
	bfe.u32 	%r163, %r148, 8, 8;
	cvt.u16.u32 	%rs81, %r163;
	and.b16  	%rs82, %rs81, 255;
	bfe.u32 	%r164, %r148, 16, 8;
	cvt.u16.u32 	%rs83, %r164;
	and.b16  	%rs84, %rs83, 255;
	bfe.u32 	%r165, %r148, 24, 8;
	cvt.u16.u32 	%rs85, %r165;
	and.b16  	%rs86, %rs85, 255;
	bfe.u32 	%r166, %r149, 0, 8;
	cvt.u16.u32 	%rs87, %r166;
	and.b16  	%rs88, %rs87, 255;
	bfe.u32 	%r167, %r149, 8, 8;
	cvt.u16.u32 	%rs89, %r167;
	and.b16  	%rs90, %rs89, 255;
	bfe.u32 	%r168, %r149, 16, 8;
	cvt.u16.u32 	%rs91, %r168;
	and.b16  	%rs92, %rs91, 255;
	bfe.u32 	%r169, %r149, 24, 8;
	cvt.u16.u32 	%rs93, %r169;
	and.b16  	%rs94, %rs93, 255;
	and.b16  	%rs95, %rs276, 255;
	setp.eq.s16 	%p24, %rs64, %rs95;
	setp.eq.s16 	%p25, %rs66, %rs95;
	setp.eq.s16 	%p26, %rs68, %rs95;
	setp.eq.s16 	%p27, %rs70, %rs95;
	setp.eq.s16 	%p28, %rs72, %rs95;
	setp.eq.s16 	%p29, %rs74, %rs95;
	setp.eq.s16 	%p30, %rs76, %rs95;
	setp.eq.s16 	%p31, %rs78, %rs95;
	setp.eq.s16 	%p32, %rs80, %rs95;
	setp.eq.s16 	%p33, %rs82, %rs95;
	setp.eq.s16 	%p34, %rs84, %rs95;
	setp.eq.s16 	%p35, %rs86, %rs95;
	setp.eq.s16 	%p36, %rs88, %rs95;
	setp.eq.s16 	%p37, %rs90, %rs95;
	setp.eq.s16 	%p38, %rs92, %rs95;
	setp.eq.s16 	%p39, %rs94, %rs95;
	selp.b16 	%rs96, 0, %rs275, %p24;
	selp.b16 	%rs97, 0, %rs96, %p25;
	selp.b16 	%rs98, 0, %rs97, %p26;
	selp.b16 	%rs99, 0, %rs98, %p27;
	selp.b16 	%rs100, 0, %rs99, %p28;
	selp.b16 	%rs101, 0, %rs100, %p29;
	selp.b16 	%rs102, 0, %rs101, %p30;
	selp.b16 	%rs103, 0, %rs102, %p31;
	selp.b16 	%rs104, 0, %rs103, %p32;
	selp.b16 	%rs105, 0, %rs104, %p33;
	selp.b16 	%rs106, 0, %rs105, %p34;
	selp.b16 	%rs107, 0, %rs106, %p35;
	selp.b16 	%rs108, 0, %rs107, %p36;
	selp.b16 	%rs109, 0, %rs108, %p37;
	selp.b16 	%rs110, 0, %rs109, %p38;
	selp.b16 	%rs275, 0, %rs110, %p39;
	add.s32 	%r342, %r342, 16;
	add.s64 	%rd133, %rd133, 16;
	setp.ne.s32 	%p40, %r342, 0;
	@%p40 bra 	$L__BB0_34;
$L__BB0_35:
	and.b32  	%r41, %r34, 15;
	setp.eq.s32 	%p41, %r41, 0;
	@%p41 bra 	$L__BB0_45;
	and.b32  	%r42, %r34, 7;
	setp.lt.u32 	%p42, %r41, 8;
	@%p42 bra 	$L__BB0_38;
	cvt.u64.u32 	%rd50, %r344;
	add.s64 	%rd51, %rd1, %rd50;
	ld.local.u8 	%rs112, [%rd51];
	and.b16  	%rs115, %rs276, 255;
	setp.eq.s16 	%p43, %rs112, %rs115;
	ld.local.u8 	%rs116, [%rd51+1];
	setp.eq.s16 	%p44, %rs116, %rs115;
	ld.local.u8 	%rs119, [%rd51+2];
	setp.eq.s16 	%p45, %rs119, %rs115;
	ld.local.u8 	%rs122, [%rd51+3];
	setp.eq.s16 	%p46, %rs122, %rs115;
	ld.local.u8 	%rs125, [%rd51+4];
	setp.eq.s16 	%p47, %rs125, %rs115;
	ld.local.u8 	%rs128, [%rd51+5];
	setp.eq.s16 	%p48, %rs128, %rs115;
	ld.local.u8 	%rs131, [%rd51+6];
	setp.eq.s16 	%p49, %rs131, %rs115;
	ld.local.u8 	%rs134, [%rd51+7];
	setp.eq.s16 	%p50, %rs134, %rs115;
	selp.b16 	%rs135, 0, %rs275, %p43;
	selp.b16 	%rs136, 0, %rs135, %p44;
	selp.b16 	%rs137, 0, %rs136, %p45;
	selp.b16 	%rs138, 0, %rs137, %p46;
	selp.b16 	%rs139, 0, %rs138, %p47;
	selp.b16 	%rs140, 0, %rs139, %p48;
	selp.b16 	%rs141, 0, %rs140, %p49;
	selp.b16 	%rs275, 0, %rs141, %p50;
	add.s32 	%r344, %r344, 8;
$L__BB0_38:
	setp.eq.s32 	%p51, %r42, 0;
	@%p51 bra 	$L__BB0_45;
	and.b32  	%r45, %r34, 3;
	setp.lt.u32 	%p52, %r42, 4;
	@%p52 bra 	$L__BB0_41;
	cvt.u64.u32 	%rd52, %r344;
	add.s64 	%rd53, %rd1, %rd52;
	ld.local.u8 	%rs143, [%rd53];
	and.b16  	%rs146, %rs276, 255;
	setp.eq.s16 	%p53, %rs143, %rs146;
	ld.local.u8 	%rs147, [%rd53+1];
	setp.eq.s16 	%p54, %rs147, %rs146;
	ld.local.u8 	%rs150, [%rd53+2];
	setp.eq.s16 	%p55, %rs150, %rs146;
	ld.local.u8 	%rs153, [%rd53+3];
	setp.eq.s16 	%p56, %rs153, %rs146;
	selp.b16 	%rs154, 0, %rs275, %p53;
	selp.b16 	%rs155, 0, %rs154, %p54;
	selp.b16 	%rs156, 0, %rs155, %p55;
	selp.b16 	%rs275, 0, %rs156, %p56;
	add.s32 	%r344, %r344, 4;
$L__BB0_41:
	setp.eq.s32 	%p57, %r45, 0;
	@%p57 bra 	$L__BB0_45;
	cvt.u64.u32 	%rd54, %r344;
	add.s64 	%rd8, %rd1, %rd54;
	ld.local.u8 	%rs157, [%rd8];
	and.b16  	%rs158, %rs276, 255;
	setp.eq.s16 	%p58, %rs157, %rs158;
	selp.b16 	%rs275, 0, %rs275, %p58;
	setp.eq.s32 	%p59, %r45, 1;
	@%p59 bra 	$L__BB0_45;
	ld.local.u8 	%rs159, [%rd8+1];
	setp.eq.s16 	%p60, %rs159, %rs158;
	selp.b16 	%rs275, 0, %rs275, %p60;
	setp.eq.s32 	%p61, %r45, 2;
	@%p61 bra 	$L__BB0_45;
	ld.local.u8 	%rs161, [%rd8+2];
	setp.eq.s16 	%p62, %rs161, %rs158;
	selp.b16 	%rs275, 0, %rs275, %p62;
$L__BB0_45:
	setp.lt.s32 	%p63, %r34, 1;
	@%p63 bra 	$L__BB0_62;
	cvt.u32.u16 	%r170, %rs276;
	cvt.s32.s8 	%r351, %r170;
	and.b32  	%r49, %r34, 15;
	setp.lt.u32 	%p64, %r34, 16;
	mov.u32 	%r350, %r34;
	mov.u32 	%r352, %r351;
	mov.u16 	%rs269, %rs275;
	@%p64 bra 	$L__BB0_49;
	and.b32  	%r50, %r34, 2147483632;
	mov.b32 	%r349, 0;
	mov.u32 	%r350, %r34;
	mov.u32 	%r352, %r351;
	mov.u16 	%rs269, %rs275;
$L__BB0_48:
	.pragma "nounroll";
	add.s32 	%r172, %r350, -1;
	add.s32 	%r173, %r352, -1;
	cvt.u64.u32 	%rd55, %r172;
	add.s64 	%rd56, %rd1, %rd55;
	ld.local.u8 	%rs164, [%rd56];
	cvt.u32.u16 	%r174, %rs164;
	cvt.s32.s8 	%r175, %r174;
	setp.eq.s32 	%p65, %r173, %r175;
	add.s32 	%r176, %r351, 1;
	setp.eq.s32 	%p66, %r176, %r175;
	add.s32 	%r177, %r350, -2;
	add.s32 	%r178, %r352, -2;
	cvt.u64.u32 	%rd57, %r177;
	add.s64 	%rd58, %rd1, %rd57;
	ld.local.u8 	%rs166, [%rd58];
	cvt.u32.u16 	%r179, %rs166;
	cvt.s32.s8 	%r180, %r179;
	setp.eq.s32 	%p67, %r178, %r180;
	add.s32 	%r181, %r351, 2;
	setp.eq.s32 	%p68, %r181, %r180;
	add.s32 	%r182, %r350, -3;
	add.s32 	%r183, %r352, -3;
	cvt.u64.u32 	%rd59, %r182;
	add.s64 	%rd60, %rd1, %rd59;
	ld.local.u8 	%rs168, [%rd60];
	cvt.u32.u16 	%r184, %rs168;
	cvt.s32.s8 	%r185, %r184;
	setp.eq.s32 	%p69, %r183, %r185;
	add.s32 	%r186, %r351, 3;
	setp.eq.s32 	%p70, %r186, %r185;
	add.s32 	%r187, %r350, -4;
	add.s32 	%r188, %r352, -4;
	cvt.u64.u32 	%rd61, %r187;
	add.s64 	%rd62, %rd1, %rd61;
	ld.local.u8 	%rs170, [%rd62];
	cvt.u32.u16 	%r189, %rs170;
	cvt.s32.s8 	%r190, %r189;
	setp.eq.s32 	%p71, %r188, %r190;
	add.s32 	%r191, %r351, 4;
	setp.eq.s32 	%p72, %r191, %r190;
	add.s32 	%r192, %r350, -5;
	add.s32 	%r193, %r352, -5;
	cvt.u64.u32 	%rd63, %r192;
	add.s64 	%rd64, %rd1, %rd63;
	ld.local.u8 	%rs172, [%rd64];
	cvt.u32.u16 	%r194, %rs172;
	cvt.s32.s8 	%r195, %r194;
	setp.eq.s32 	%p73, %r193, %r195;
	add.s32 	%r196, %r351, 5;
	setp.eq.s32 	%p74, %r196, %r195;
	add.s32 	%r197, %r350, -6;
	add.s32 	%r198, %r352, -6;
	cvt.u64.u32 	%rd65, %r197;
	add.s64 	%rd66, %rd1, %rd65;
	ld.local.u8 	%rs174, [%rd66];
	cvt.u32.u16 	%r199, %rs174;
	cvt.s32.s8 	%r200, %r199;
	setp.eq.s32 	%p75, %r198, %r200;
	add.s32 	%r201, %r351, 6;
	setp.eq.s32 	%p76, %r201, %r200;
	add.s32 	%r202, %r350, -7;
	add.s32 	%r203, %r352, -7;
	cvt.u64.u32 	%rd67, %r202;
	add.s64 	%rd68, %rd1, %rd67;
	ld.local.u8 	%rs176, [%rd68];
	cvt.u32.u16 	%r204, %rs176;
	cvt.s32.s8 	%r205, %r204;
	setp.eq.s32 	%p77, %r203, %r205;
	add.s32 	%r206, %r351, 7;
	setp.eq.s32 	%p78, %r206, %r205;
	add.s32 	%r207, %r350, -8;
	add.s32 	%r208, %r352, -8;
	cvt.u64.u32 	%rd69, %r207;
	add.s64 	%rd70, %rd1, %rd69;
	ld.local.u8 	%rs178, [%rd70];
	cvt.u32.u16 	%r209, %rs178;
	cvt.s32.s8 	%r210, %r209;
	setp.eq.s32 	%p79, %r208, %r210;
	add.s32 	%r211, %r351, 8;
	setp.eq.s32 	%p80, %r211, %r210;
	add.s32 	%r212, %r350, -9;
	add.s32 	%r213, %r352, -9;
	cvt.u64.u32 	%rd71, %r212;
	add.s64 	%rd72, %rd1, %rd71;
	ld.local.u8 	%rs180, [%rd72];
	cvt.u32.u16 	%r214, %rs180;
	cvt.s32.s8 	%r215, %r214;
	setp.eq.s32 	%p81, %r213, %r215;
	add.s32 	%r216, %r351, 9;
	setp.eq.s32 	%p82, %r216, %r215;
	add.s32 	%r217, %r350, -10;
	add.s32 	%r218, %r352, -10;
	cvt.u64.u32 	%rd73, %r217;
	add.s64 	%rd74, %rd1, %rd73;
	ld.local.u8 	%rs182, [%rd74];
	cvt.u32.u16 	%r219, %rs182;
	cvt.s32.s8 	%r220, %r219;
	setp.eq.s32 	%p83, %r218, %r220;
	add.s32 	%r221, %r351, 10;
	setp.eq.s32 	%p84, %r221, %r220;
	add.s32 	%r222, %r350, -11;
	add.s32 	%r223, %r352, -11;
	cvt.u64.u32 	%rd75, %r222;
	add.s64 	%rd76, %rd1, %rd75;
	ld.local.u8 	%rs184, [%rd76];
	cvt.u32.u16 	%r224, %rs184;
	cvt.s32.s8 	%r225, %r224;
	setp.eq.s32 	%p85, %r223, %r225;
	add.s32 	%r226, %r351, 11;
	setp.eq.s32 	%p86, %r226, %r225;
	add.s32 	%r227, %r350, -12;
	add.s32 	%r228, %r352, -12;
	cvt.u64.u32 	%rd77, %r227;
	add.s64 	%rd78, %rd1, %rd77;
	ld.local.u8 	%rs186, [%rd78];
	cvt.u32.u16 	%r229, %rs186;
	cvt.s32.s8 	%r230, %r229;
	setp.eq.s32 	%p87, %r228, %r230;
	add.s32 	%r231, %r351, 12;
	setp.eq.s32 	%p88, %r231, %r230;
	add.s32 	%r232, %r350, -13;
	add.s32 	%r233, %r352, -13;
	cvt.u64.u32 	%rd79, %r232;
	add.s64 	%rd80, %rd1, %rd79;
	ld.local.u8 	%rs188, [%rd80];
	cvt.u32.u16 	%r234, %rs188;
	cvt.s32.s8 	%r235, %r234;
	setp.eq.s32 	%p89, %r233, %r235;
	add.s32 	%r236, %r351, 13;
	setp.eq.s32 	%p90, %r236, %r235;
	add.s32 	%r237, %r350, -14;
	add.s32 	%r238, %r352, -14;
	cvt.u64.u32 	%rd81, %r237;
	add.s64 	%rd82, %rd1, %rd81;
	ld.local.u8 	%rs190, [%rd82];
	cvt.u32.u16 	%r239, %rs190;
	cvt.s32.s8 	%r240, %r239;
	setp.eq.s32 	%p91, %r238, %r240;
	add.s32 	%r241, %r351, 14;
	setp.eq.s32 	%p92, %r241, %r240;
	add.s32 	%r242, %r350, -15;
	add.s32 	%r243, %r352, -15;
	cvt.u64.u32 	%rd83, %r242;
	add.s64 	%rd84, %rd1, %rd83;
	ld.local.u8 	%rs192, [%rd84];
	cvt.u32.u16 	%r244, %rs192;
	cvt.s32.s8 	%r245, %r244;
	setp.eq.s32 	%p93, %r243, %r245;
	add.s32 	%r246, %r351, 15;
	setp.eq.s32 	%p94, %r246, %r245;
	add.s32 	%r350, %r350, -16;
	add.s32 	%r352, %r352, -16;
	add.s32 	%r351, %r351, 16;
	cvt.u64.u32 	%rd85, %r350;
	add.s64 	%rd86, %rd1, %rd85;
	ld.local.u8 	%rs194, [%rd86];
	cvt.u32.u16 	%r247, %rs194;
	cvt.s32.s8 	%r248, %r247;
	setp.eq.s32 	%p95, %r352, %r248;
	setp.eq.s32 	%p96, %r351, %r248;
	selp.b16 	%rs196, 0, %rs269, %p66;
	selp.b16 	%rs197, 0, %rs196, %p65;
	selp.b16 	%rs198, 0, %rs197, %p68;
	selp.b16 	%rs199, 0, %rs198, %p67;
	selp.b16 	%rs200, 0, %rs199, %p70;
	selp.b16 	%rs201, 0, %rs200, %p69;
	selp.b16 	%rs202, 0, %rs201, %p72;
	selp.b16 	%rs203, 0, %rs202, %p71;
	selp.b16 	%rs204, 0, %rs203, %p74;
	selp.b16 	%rs205, 0, %rs204, %p73;
	selp.b16 	%rs206, 0, %rs205, %p76;
	selp.b16 	%rs207, 0, %rs206, %p75;
	selp.b16 	%rs208, 0, %rs207, %p78;
	selp.b16 	%rs209, 0, %rs208, %p77;
	selp.b16 	%rs210, 0, %rs209, %p80;
	selp.b16 	%rs211, 0, %rs210, %p79;
	selp.b16 	%rs212, 0, %rs211, %p82;
	selp.b16 	%rs213, 0, %rs212, %p81;
	selp.b16 	%rs214, 0, %rs213, %p84;
	selp.b16 	%rs215, 0, %rs214, %p83;
	selp.b16 	%rs216, 0, %rs215, %p86;
	selp.b16 	%rs217, 0, %rs216, %p85;
	selp.b16 	%rs218, 0, %rs217, %p88;
	selp.b16 	%rs219, 0, %rs218, %p87;
	selp.b16 	%rs220, 0, %rs219, %p90;
	selp.b16 	%rs221, 0, %rs220, %p89;
	selp.b16 	%rs222, 0, %rs221, %p92;
	selp.b16 	%rs223, 0, %rs222, %p91;
	selp.b16 	%rs224, 0, %rs223, %p94;
	selp.b16 	%rs225, 0, %rs224, %p93;
	selp.b16 	%rs226, 0, %rs225, %p96;
	selp.b16 	%rs269, 0, %rs226, %p95;
	add.s32 	%r349, %r349, 16;
	setp.ne.s32 	%p97, %r349, %r50;
	@%p97 bra 	$L__BB0_48;
$L__BB0_49:
	setp.eq.s32 	%p98, %r49, 0;
	mov.u16 	%rs275, %rs269;
	@%p98 bra 	$L__BB0_62;
	setp.lt.u32 	%p99, %r49, 8;
	mov.u32 	%r354, %r351;
	mov.u16 	%rs272, %rs269;
	@%p99 bra 	$L__BB0_53;
	add.s32 	%r249, %r350, -1;
	add.s32 	%r62, %r352, -1;
	cvt.u64.u32 	%rd87, %r249;
	add.s64 	%rd88, %rd1, %rd87;
	ld.local.u8 	%rs21, [%rd88];
	add.s32 	%r250, %r350, -2;
	add.s32 	%r63, %r352, -2;
	cvt.u64.u32 	%rd89, %r250;
	add.s64 	%rd90, %rd1, %rd89;
	ld.local.u8 	%rs22, [%rd90];
	add.s32 	%r251, %r350, -3;
	add.s32 	%r64, %r352, -3;
	cvt.u64.u32 	%rd91, %r251;
	add.s64 	%rd92, %rd1, %rd91;
	ld.local.u8 	%rs23, [%rd92];
	add.s32 	%r252, %r350, -4;
	add.s32 	%r65, %r352, -4;
	cvt.u64.u32 	%rd93, %r252;
	add.s64 	%rd94, %rd1, %rd93;
	ld.local.u8 	%rs24, [%rd94];
	add.s32 	%r253, %r350, -5;
	add.s32 	%r66, %r352, -5;
	cvt.u64.u32 	%rd95, %r253;
	add.s64 	%rd96, %rd1, %rd95;
	ld.local.u8 	%rs25, [%rd96];
	add.s32 	%r254, %r350, -6;
	add.s32 	%r67, %r352, -6;
	cvt.u64.u32 	%rd97, %r254;
	add.s64 	%rd98, %rd1, %rd97;
	ld.local.u8 	%rs26, [%rd98];
	add.s32 	%r255, %r350, -7;
	add.s32 	%r68, %r352, -7;
	cvt.u64.u32 	%rd99, %r255;
	add.s64 	%rd100, %rd1, %rd99;
	ld.local.u8 	%rs27, [%rd100];
	add.s32 	%r350, %r350, -8;
	add.s32 	%r352, %r352, -8;
	add.s32 	%r354, %r351, 8;
	cvt.u64.u32 	%rd101, %r350;
	add.s64 	%rd102, %rd1, %rd101;
	ld.local.s8 	%r72, [%rd102];
	setp.eq.s32 	%p100, %r352, %r72;
	mov.b16 	%rs275, 0;
	mov.u16 	%rs272, %rs275;
	@%p100 bra 	$L__BB0_53;
	cvt.u32.u16 	%r256, %rs21;
	cvt.s32.s8 	%r257, %r256;
	cvt.u32.u16 	%r258, %rs22;
	cvt.s32.s8 	%r259, %r258;
	cvt.u32.u16 	%r260, %rs23;
	cvt.s32.s8 	%r261, %r260;
	cvt.u32.u16 	%r262, %rs24;
	cvt.s32.s8 	%r263, %r262;
	cvt.u32.u16 	%r264, %rs25;
	cvt.s32.s8 	%r265, %r264;
	cvt.u32.u16 	%r266, %rs26;
	cvt.s32.s8 	%r267, %r266;
	cvt.u32.u16 	%r268, %rs27;
	cvt.s32.s8 	%r269, %r268;
	add.s32 	%r270, %r351, 7;
	setp.eq.s32 	%p101, %r270, %r269;
	setp.eq.s32 	%p102, %r68, %r269;
	add.s32 	%r271, %r351, 6;
	setp.eq.s32 	%p103, %r271, %r267;
	setp.eq.s32 	%p104, %r67, %r267;
	add.s32 	%r272, %r351, 5;
	setp.eq.s32 	%p105, %r272, %r265;
	setp.eq.s32 	%p106, %r66, %r265;
	add.s32 	%r273, %r351, 4;
	setp.eq.s32 	%p107, %r273, %r263;
	setp.eq.s32 	%p108, %r65, %r263;
	add.s32 	%r274, %r351, 3;
	setp.eq.s32 	%p109, %r274, %r261;
	setp.eq.s32 	%p110, %r64, %r261;
	add.s32 	%r275, %r351, 2;
	setp.eq.s32 	%p111, %r275, %r259;
	setp.eq.s32 	%p112, %r63, %r259;
	add.s32 	%r276, %r351, 1;
	setp.eq.s32 	%p113, %r276, %r257;
	setp.eq.s32 	%p114, %r62, %r257;
	add.s32 	%r354, %r351, 8;
	setp.eq.s32 	%p115, %r354, %r72;
	selp.b16 	%rs229, 0, %rs269, %p113;
	selp.b16 	%rs230, 0, %rs229, %p114;
	selp.b16 	%rs231, 0, %rs230, %p111;
	selp.b16 	%rs232, 0, %rs231, %p112;
	selp.b16 	%rs233, 0, %rs232, %p109;
	selp.b16 	%rs234, 0, %rs233, %p110;
	selp.b16 	%rs235, 0, %rs234, %p107;
	selp.b16 	%rs236, 0, %rs235, %p108;
	selp.b16 	%rs237, 0, %rs236, %p105;
	selp.b16 	%rs238, 0, %rs237, %p106;
	selp.b16 	%rs239, 0, %rs238, %p103;
	selp.b16 	%rs240, 0, %rs239, %p104;
	selp.b16 	%rs241, 0, %rs240, %p101;
	selp.b16 	%rs242, 0, %rs241, %p102;
	selp.b16 	%rs275, 0, %rs242, %p115;
	mov.u16 	%rs272, %rs275;
$L__BB0_53:
	and.b32  	%r77, %r34, 7;
	setp.eq.s32 	%p116, %r77, 0;
	@%p116 bra 	$L__BB0_62;
	and.b32  	%r78, %r34, 3;
	setp.lt.u32 	%p117, %r77, 4;
	mov.u32 	%r357, %r354;
	mov.u16 	%rs275, %rs272;
	@%p117 bra 	$L__BB0_57;
	add.s32 	%r277, %r350, -1;
	add.s32 	%r79, %r352, -1;
	cvt.u64.u32 	%rd103, %r277;
	add.s64 	%rd104, %rd1, %rd103;
	ld.local.u8 	%rs31, [%rd104];
	add.s32 	%r278, %r350, -2;
	add.s32 	%r80, %r352, -2;
	cvt.u64.u32 	%rd105, %r278;
	add.s64 	%rd106, %rd1, %rd105;
	ld.local.u8 	%rs32, [%rd106];
	add.s32 	%r279, %r350, -3;
	add.s32 	%r81, %r352, -3;
	cvt.u64.u32 	%rd107, %r279;
	add.s64 	%rd108, %rd1, %rd107;
	ld.local.u8 	%rs33, [%rd108];
	add.s32 	%r350, %r350, -4;
	add.s32 	%r352, %r352, -4;
	add.s32 	%r357, %r354, 4;
	cvt.u64.u32 	%rd109, %r350;
	add.s64 	%rd110, %rd1, %rd109;
	ld.local.s8 	%r85, [%rd110];
	setp.eq.s32 	%p118, %r352, %r85;
	mov.b16 	%rs275, 0;
	@%p118 bra 	$L__BB0_57;
	cvt.u32.u16 	%r280, %rs31;
	cvt.s32.s8 	%r281, %r280;
	cvt.u32.u16 	%r282, %rs32;
	cvt.s32.s8 	%r283, %r282;
	cvt.u32.u16 	%r284, %rs33;
	cvt.s32.s8 	%r285, %r284;
	add.s32 	%r286, %r354, 3;
	setp.eq.s32 	%p119, %r286, %r285;
	setp.eq.s32 	%p120, %r81, %r285;
	add.s32 	%r287, %r354, 2;
	setp.eq.s32 	%p121, %r287, %r283;
	setp.eq.s32 	%p122, %r80, %r283;
	add.s32 	%r288, %r354, 1;
	setp.eq.s32 	%p123, %r288, %r281;
	setp.eq.s32 	%p124, %r79, %r281;
	setp.eq.s32 	%p125, %r357, %r85;
	selp.b16 	%rs245, 0, %rs272, %p123;
	selp.b16 	%rs246, 0, %rs245, %p124;
	selp.b16 	%rs247, 0, %rs246, %p121;
	selp.b16 	%rs248, 0, %rs247, %p122;
	selp.b16 	%rs249, 0, %rs248, %p119;
	selp.b16 	%rs250, 0, %rs249, %p120;
	selp.b16 	%rs275, 0, %rs250, %p125;
$L__BB0_57:
	setp.eq.s32 	%p126, %r78, 0;
	@%p126 bra 	$L__BB0_62;
	add.s32 	%r289, %r350, -1;
	add.s32 	%r290, %r352, -1;
	cvt.u64.u32 	%rd111, %r289;
	add.s64 	%rd112, %rd1, %rd111;
	ld.local.u8 	%rs251, [%rd112];
	cvt.u32.u16 	%r291, %rs251;
	cvt.s32.s8 	%r292, %r291;
	setp.eq.s32 	%p127, %r290, %r292;
	add.s32 	%r293, %r357, 1;
	setp.eq.s32 	%p128, %r293, %r292;
	selp.b16 	%rs253, 0, %rs275, %p128;
	selp.b16 	%rs275, 0, %rs253, %p127;
	setp.eq.s32 	%p129, %r78, 1;
	@%p129 bra 	$L__BB0_62;
	add.s32 	%r294, %r350, -2;
	add.s32 	%r295, %r352, -2;
	cvt.u64.u32 	%rd113, %r294;
	add.s64 	%rd114, %rd1, %rd113;
	ld.local.u8 	%rs254, [%rd114];
	cvt.u32.u16 	%r296, %rs254;
	cvt.s32.s8 	%r297, %r296;
	setp.eq.s32 	%p130, %r295, %r297;
	add.s32 	%r298, %r357, 2;
	setp.eq.s32 	%p131, %r298, %r297;
	selp.b16 	%rs256, 0, %rs275, %p131;
	selp.b16 	%rs38, 0, %rs256, %p130;
	setp.eq.s32 	%p132, %r78, 2;
	mov.u16 	%rs275, %rs38;
	@%p132 bra 	$L__BB0_62;
	add.s32 	%r299, %r350, -3;
	add.s32 	%r300, %r352, -3;
	cvt.u64.u32 	%rd115, %r299;
	add.s64 	%rd116, %rd1, %rd115;
	ld.local.s8 	%r89, [%rd116];
	setp.eq.s32 	%p133, %r300, %r89;
	mov.b16 	%rs275, 0;
	@%p133 bra 	$L__BB0_62;
	add.s32 	%r301, %r357, 3;
	setp.eq.s32 	%p134, %r301, %r89;
	selp.b16 	%rs275, 0, %rs38, %p134;
$L__BB0_62:
	and.b16  	%rs258, %rs275, 255;
	setp.eq.s16 	%p135, %rs258, 0;
	mov.u32 	%r362, %r34;
	@%p135 bra 	$L__BB0_66;
	ld.param.u32 	%r319, [_Z18BP_queens_root_dfsijiP10queen_rootPyS1__param_0];
	cvt.u32.u16 	%r302, %rs276;
	cvt.s32.s8 	%r303, %r302;
	mov.b64 	%rd117, 1;
	shl.b64 	%rd118, %rd117, %r303;
	cvt.u32.u64 	%r304, %rd118;
	or.b32  	%r361, %r361, %r304;
	add.s64 	%rd137, %rd137, 1;
	add.s32 	%r362, %r34, 1;
	setp.ne.s32 	%p136, %r362, %r319;
	@%p136 bra 	$L__BB0_66;
	add.s64 	%rd136, %rd136, 1;
	mov.u32 	%r362, %r34;
$L__BB0_65:
	cvt.u32.u16 	%r305, %rs276;
	cvt.s32.s8 	%r306, %r305;
	mov.b64 	%rd119, 1;
	shl.b64 	%rd120, %rd119, %r306;
	cvt.u32.u64 	%r307, %rd120;
	not.b32 	%r308, %r307;
	and.b32  	%r361, %r361, %r308;
$L__BB0_66:
	ld.param.u32 	%r327, [_Z18BP_queens_root_dfsijiP10queen_rootPyS1__param_2];
	setp.ge.s32 	%p137, %r362, %r327;
	@%p137 bra 	$L__BB0_28;
	ld.param.u64 	%rd130, [_Z18BP_queens_root_dfsijiP10queen_rootPyS1__param_5];
	ld.param.u64 	%rd129, [_Z18BP_queens_root_dfsijiP10queen_rootPyS1__param_4];
	mov.u32 	%r309, %ctaid.x;
	mov.u32 	%r310, %ntid.x;
	mov.u32 	%r311, %tid.x;
	mad.lo.s32 	%r312, %r309, %r310, %r311;
	cvta.to.global.u64 	%rd121, %rd130;
	mul.wide.s32 	%rd122, %r312, 8;
	add.s64 	%rd123, %rd121, %rd122;
	st.global.u64 	[%rd123], %rd136;
	cvta.to.global.u64 	%rd124, %rd129;
	add.s64 	%rd125, %rd124, %rd122;
	st.global.u64 	[%rd125], %rd137;
$L__BB0_68:
	ret;

}


// ===== COMPILED SASS (sm_100) =====

	.target	sm_100

	.elftype	@"ET_EXEC"


//--------------------- .note.nv.tkinfo           --------------------------
	.section	.note.nv.tkinfo,"",@"SHT_NOTE"
	.sectionflags	@"SHF_NOTE_NV_TKINFO"
	.tkinfo
        /*0018*/ 	.word	0x00000002
        /*0030*/ 	.string	""
        /*0030*/ 	.string	"ptxas"
        /*0030*/ 	.string	"Cuda compilation tools, release 13.0, V13.0.88"
        /*0030*/ 	.string	"Build cuda_13.0.r13.0/compiler.36424714_0"
        /*0030*/ 	.string	"-arch sm_100 -m 64 "



//--------------------- .note.nv.cuinfo           --------------------------
	.section	.note.nv.cuinfo,"",@"SHT_NOTE"
	.sectionflags	@"SHF_NOTE_NV_CUINFO"
        /*0018*/ 	.short	0x0002
        /*001a*/ 	.short	0x0064
        /*001c*/ 	.short	0x0082
	.zero		2


//--------------------- .nv.info                  --------------------------
	.section	.nv.info,"",@"SHT_CUDA_INFO"
	.align	4


	//----- nvinfo : EIATTR_REGCOUNT
	.align		4
        /*0000*/ 	.byte	0x04, 0x2f
        /*0002*/ 	.short	(.L_1 - .L_0)
	.align		4
.L_0:
        /*0004*/ 	.word	index@(_Z18BP_queens_root_dfsijiP10queen_rootPyS1_)
        /*0008*/ 	.word	0x00000024


	//----- nvinfo : EIATTR_FRAME_SIZE
	.align		4
.L_1:
        /*000c*/ 	.byte	0x04, 0x11
        /*000e*/ 	.short	(.L_3 - .L_2)
	.align		4
.L_2:
        /*0010*/ 	.word	index@(_Z18BP_queens_root_dfsijiP10queen_rootPyS1_)
        /*0014*/ 	.word	0x00000020


	//----- nvinfo : EIATTR_MIN_STACK_SIZE
	.align		4
.L_3:
        /*0018*/ 	.byte	0x04, 0x12
        /*001a*/ 	.short	(.L_5 - .L_4)
	.align		4
.L_4:
        /*001c*/ 	.word	index@(_Z18BP_queens_root_dfsijiP10queen_rootPyS1_)
        /*0020*/ 	.word	0x00000020
.L_5:


//--------------------- .nv.compat                --------------------------
	.section	.nv.compat,"",@"SHT_CUDA_COMPAT_INFO"
	.align	4
        /*0000*/ 	.byte	0x02, 0x09, 0x00, 0x00, 0x02, 0x02, 0x01, 0x00, 0x02, 0x05, 0x05, 0x00, 0x03, 0x07, 0x01, 0x01
        /*0010*/ 	.byte	0x02, 0x03, 0x00, 0x00, 0x02, 0x06, 0x01, 0x00, 0x04, 0x0b, 0x08, 0x00, 0x09, 0x00, 0x00, 0x00
        /*0020*/ 	.byte	0x00, 0x00, 0x00, 0x00


//--------------------- .nv.info._Z18BP_queens_root_dfsijiP10queen_rootPyS1_ --------------------------
	.section	.nv.info._Z18BP_queens_root_dfsijiP10queen_rootPyS1_,"",@"SHT_CUDA_INFO"
	.sectionflags	@""
	.align	4


	//----- nvinfo : EIATTR_CUDA_API_VERSION
	.align		4
        /*0000*/ 	.byte	0x04, 0x37
        /*0002*/ 	.short	(.L_7 - .L_6)
.L_6:
        /*0004*/ 	.word	0x00000082


	//----- nvinfo : EIATTR_KPARAM_INFO
	.align		4
.L_7:
        /*0008*/ 	.byte	0x04, 0x17
        /*000a*/ 	.short	(.L_9 - .L_8)
.L_8:
        /*000c*/ 	.word	0x00000000
        /*0010*/ 	.short	0x0005
        /*0012*/ 	.short	0x0020
        /*0014*/ 	.byte	0x00, 0xf5, 0x21, 0x00


	//----- nvinfo : EIATTR_KPARAM_INFO
	.align		4
.L_9:
        /*0018*/ 	.byte	0x04, 0x17
        /*001a*/ 	.short	(.L_11 - .L_10)
.L_10:
        /*001c*/ 	.word	0x00000000
        /*0020*/ 	.short	0x0004
        /*0022*/ 	.short	0x0018
        /*0024*/ 	.byte	0x00, 0xf5, 0x21, 0x00


	//----- nvinfo : EIATTR_KPARAM_INFO
	.align		4
.L_11:
        /*0028*/ 	.byte	0x04, 0x17
        /*002a*/ 	.short	(.L_13 - .L_12)
.L_12:
        /*002c*/ 	.word	0x00000000
        /*0030*/ 	.short	0x0003
        /*0032*/ 	.short	0x0010
        /*0034*/ 	.byte	0x00, 0xf5, 0x21, 0x00


	//----- nvinfo : EIATTR_KPARAM_INFO
	.align		4
.L_13:
        /*0038*/ 	.byte	0x04, 0x17
        /*003a*/ 	.short	(.L_15 - .L_14)
.L_14:
        /*003c*/ 	.word	0x00000000
        /*0040*/ 	.short	0x0002
        /*0042*/ 	.short	0x0008
        /*0044*/ 	.byte	0x00, 0xf0, 0x11, 0x00


	//----- nvinfo : EIATTR_KPARAM_INFO
	.align		4
.L_15:
        /*0048*/ 	.byte	0x04, 0x17
        /*004a*/ 	.short	(.L_17 - .L_16)
.L_16:
        /*004c*/ 	.word	0x00000000
        /*0050*/ 	.short	0x0001
        /*0052*/ 	.short	0x0004
        /*0054*/ 	.byte	0x00, 0xf0, 0x11, 0x00


	//----- nvinfo : EIATTR_KPARAM_INFO
	.align		4
.L_17:
        /*0058*/ 	.byte	0x04, 0x17
        /*005a*/ 	.short	(.L_19 - .L_18)
.L_18:
        /*005c*/ 	.word	0x00000000
        /*0060*/ 	.short	0x0000
        /*0062*/ 	.short	0x0000
        /*0064*/ 	.byte	0x00, 0xf0, 0x11, 0x00


	//----- nvinfo : EIATTR_SPARSE_MMA_MASK
	.align		4
.L_19:
        /*0068*/ 	.byte	0x03, 0x50
        /*006a*/ 	.short	0x0000


	//----- nvinfo : EIATTR_MAXREG_COUNT
	.align		4
        /*006c*/ 	.byte	0x03, 0x1b
        /*006e*/ 	.short	0x00ff


	//----- nvinfo : EIATTR_MERCURY_ISA_VERSION
	.align		4
        /*0070*/ 	.byte	0x03, 0x5f
        /*0072*/ 	.short	0x0101


	//----- nvinfo : EIATTR_VRC_CTA_INIT_COUNT
	.align		4
        /*0074*/ 	.byte	0x02, 0x4a
	.zero		1
	.zero		1


	//----- nvinfo : EIATTR_EXIT_INSTR_OFFSETS
	.align		4
        /*0078*/ 	.byte	0x04, 0x1c
        /*007a*/ 	.short	(.L_21 - .L_20)


	//   ....[0]....
.L_20:
        /*007c*/ 	.word	0x00000080


	//   ....[1]....
        /*0080*/ 	.word	0x00002d60


	//----- nvinfo : EIATTR_CRS_STACK_SIZE
	.align		4
.L_21:
        /*0084*/ 	.byte	0x04, 0x1e
        /*0086*/ 	.short	(.L_23 - .L_22)
.L_22:
        /*0088*/ 	.word	0x00000000


	//----- nvinfo : EIATTR_CBANK_PARAM_SIZE
	.align		4
.L_23:
        /*008c*/ 	.byte	0x03, 0x19
        /*008e*/ 	.short	0x0028


	//----- nvinfo : EIATTR_PARAM_CBANK
	.align		4
        /*0090*/ 	.byte	0x04, 0x0a
        /*0092*/ 	.short	(.L_25 - .L_24)
	.align		4
.L_24:
        /*0094*/ 	.word	index@(.nv.constant0._Z18BP_queens_root_dfsijiP10queen_rootPyS1_)
        /*0098*/ 	.short	0x0380
        /*009a*/ 	.short	0x0028


	//----- nvinfo : EIATTR_SW_WAR
	.align		4
.L_25:
        /*009c*/ 	.byte	0x04, 0x36
        /*009e*/ 	.short	(.L_27 - .L_26)
.L_26:
        /*00a0*/ 	.word	0x00000008
.L_27:


//--------------------- .nv.callgraph             --------------------------
	.section	.nv.callgraph,"",@"SHT_CUDA_CALLGRAPH"
	.align	4
	.sectionentsize	8
	.align		4
        /*0000*/ 	.word	0x00000000
	.align		4
        /*0004*/ 	.word	0xffffffff
	.align		4
        /*0008*/ 	.word	0x00000000
	.align		4
        /*000c*/ 	.word	0xfffffffe
	.align		4
        /*0010*/ 	.word	0x00000000
	.align		4
        /*0014*/ 	.word	0xfffffffd
	.align		4
        /*0018*/ 	.word	0x00000000
	.align		4
        /*001c*/ 	.word	0xfffffffc


//--------------------- .text._Z18BP_queens_root_dfsijiP10queen_rootPyS1_ --------------------------
	.section	.text._Z18BP_queens_root_dfsijiP10queen_rootPyS1_,"ax",@progbits
	.align	128
        .global         _Z18BP_queens_root_dfsijiP10queen_rootPyS1_
        .type           _Z18BP_queens_root_dfsijiP10queen_rootPyS1_,@function
        .size           _Z18BP_queens_root_dfsijiP10queen_rootPyS1_,(.L_x_38 - _Z18BP_queens_root_dfsijiP10queen_rootPyS1_)
        .other          _Z18BP_queens_root_dfsijiP10queen_rootPyS1_,@"STO_CUDA_ENTRY STV_DEFAULT"
_Z18BP_queens_root_dfsijiP10queen_rootPyS1_:
.text._Z18BP_queens_root_dfsijiP10queen_rootPyS1_:
[----:B------:R-:W0:Y:S01]  /*0000*/  LDC R1, c[0x0][0x37c] ;  /* 0x0000df00ff017b82 */ /* 0x000e220000000800 */
[----:B------:R-:W1:Y:S07]  /*0010*/  S2R R0, SR_TID.X ;  /* 0x0000000000007919 */ /* 0x000e6e0000002100 */
[----:B------:R-:W1:Y:S01]  /*0020*/  S2UR UR4, SR_CTAID.X ;  /* 0x00000000000479c3 */ /* 0x000e620000002500 */
[----:B------:R-:W2:Y:S01]  /*0030*/  LDCU UR5, c[0x0][0x384] ;  /* 0x00007080ff0577ac */ /* 0x000ea20008000800 */
[----:B0-----:R-:W-:-:S06]  /*0040*/  VIADD R1, R1, 0xffffffe0 ;  /* 0xffffffe001017836 */ /* 0x001fcc0000000000 */
[----:B------:R-:W1:Y:S02]  /*0050*/  LDC R3, c[0x0][0x360] ;  /* 0x0000d800ff037b82 */ /* 0x000e640000000800 */
[----:B-1----:R-:W-:-:S05]  /*0060*/  IMAD R3, R3, UR4, R0 ;  /* 0x0000000403037c24 */ /* 0x002fca000f8e0200 */
[----:B--2---:R-:W-:-:S13]  /*0070*/  ISETP.GE.U32.AND P0, PT, R3, UR5, PT ;  /* 0x0000000503007c0c */ /* 0x004fda000bf06070 */
[----:B------:R-:W-:Y:S05]  /*0080*/  @P0 EXIT ;  /* 0x000000000000094d */ /* 0x000fea0003800000 */
[----:B------:R-:W0:Y:S01]  /*0090*/  LDCU UR5, c[0x0][0x380] ;  /* 0x00007000ff0577ac */ /* 0x000e220008000800 */
[----:B------:R-:W1:Y:S01]  /*00a0*/  LDCU.64 UR8, c[0x0][0x358] ;  /* 0x00006b00ff0877ac */ /* 0x000e620008000a00 */
[----:B0-----:R-:W-:-:S09]  /*00b0*/  UISETP.GE.AND UP0, UPT, UR5, 0x1, UPT ;  /* 0x000000010500788c */ /* 0x001fd2000bf06270 */
[----:B-1----:R-:W-:Y:S05]  /*00c0*/  BRA.U !UP0, `(.L_x_0) ;  /* 0x0000000108d87547 */ /* 0x002fea000b800000 */
[----:B------:R-:W-:Y:S01]  /*00d0*/  UISETP.GE.U32.AND UP0, UPT, UR5, 0x10, UPT ;  /* 0x000000100500788c */ /* 0x000fe2000bf06070 */
[----:B------:R-:W-:Y:S01]  /*00e0*/  IMAD.MOV.U32 R0, RZ, RZ, RZ ;  /* 0x000000ffff007224 */ /* 0x000fe200078e00ff */
[----:B------:R-:W-:-:S04]  /*00f0*/  ULOP3.LUT UR4, UR5, 0xf, URZ, 0xc0, !UPT ;  /* 0x0000000f05047892 */ /* 0x000fc8000f8ec0ff */
[----:B------:R-:W-:-:S03]  /*0100*/  UISETP.NE.AND UP1, UPT, UR4, URZ, UPT ;  /* 0x000000ff0400728c */ /* 0x000fc6000bf25270 */
[----:B------:R-:W-:Y:S08]  /*0110*/  BRA.U !UP0, `(.L_x_1) ;  /* 0x0000000108307547 */ /* 0x000ff0000b800000 */
[----:B------:R-:W-:Y:S01]  /*0120*/  ULOP3.LUT UR6, UR5, 0x7ffffff0, URZ, 0xc0, !UPT ;  /* 0x7ffffff005067892 */ /* 0x000fe2000f8ec0ff */
[----:B------:R-:W-:Y:S02]  /*0130*/  IMAD.MOV.U32 R2, RZ, RZ, RZ ;  /* 0x000000ffff027224 */ /* 0x000fe400078e00ff */
[----:B------:R-:W-:Y:S02]  /*0140*/  IMAD.MOV.U32 R8, RZ, RZ, -0x1 ;  /* 0xffffffffff087424 */ /* 0x000fe400078e00ff */
[----:B------:R-:W-:Y:S02]  /*0150*/  IMAD.MOV.U32 R9, RZ, RZ, -0x1 ;  /* 0xffffffffff097424 */ /* 0x000fe400078e00ff */
[----:B------:R-:W-:Y:S02]  /*0160*/  IMAD.MOV.U32 R10, RZ, RZ, -0x1 ;  /* 0xffffffffff0a7424 */ /* 0x000fe400078e00ff */
[----:B------:R-:W-:Y:S02]  /*0170*/  IMAD.MOV.U32 R11, RZ, RZ, -0x1 ;  /* 0xffffffffff0b7424 */ /* 0x000fe400078e00ff */
[----:B------:R-:W-:-:S07]  /*0180*/  IMAD.U32 R0, RZ, RZ, UR6 ;  /* 0x00000006ff007e24 */ /* 0x000fce000f8e00ff */
.L_x_2:
[----:B0-----:R-:W-:Y:S02]  /*0190*/  IMAD.IADD R4, R1, 0x1, R2 ;  /* 0x0000000101047824 */ /* 0x001fe400078e0202 */
[----:B------:R-:W-:-:S03]  /*01a0*/  VIADD R2, R2, 0x10 ;  /* 0x0000001002027836 */ /* 0x000fc60000000000 */
[----:B------:R0:W-:Y:S02]  /*01b0*/  STL.128 [R4], R8 ;  /* 0x0000000804007387 */ /* 0x0001e40000100c00 */
[----:B------:R-:W-:-:S13]  /*01c0*/  ISETP.NE.AND P0, PT, R2, R0, PT ;  /* 0x000000000200720c */ /* 0x000fda0003f05270 */
[----:B------:R-:W-:Y:S05]  /*01d0*/  @P0 BRA `(.L_x_2) ;  /* 0xfffffffc00ec0947 */ /* 0x000fea000383ffff */
.L_x_1:
[----:B------:R-:W-:Y:S05]  /*01e0*/  BRA.U !UP1, `(.L_x_0) ;  /* 0x0000000109907547 */ /* 0x000fea000b800000 */
[----:B------:R-:W-:Y:S02]  /*01f0*/  UISETP.GE.U32.AND UP0, UPT, UR4, 0x8, UPT ;  /* 0x000000080400788c */ /* 0x000fe4000bf06070 */
[----:B------:R-:W-:-:S04]  /*0200*/  ULOP3.LUT UR6, UR5, 0x7, URZ, 0xc0, !UPT ;  /* 0x0000000705067892 */ /* 0x000fc8000f8ec0ff */
[----:B------:R-:W-:-:S03]  /*0210*/  UISETP.NE.AND UP1, UPT, UR6, URZ, UPT ;  /* 0x000000ff0600728c */ /* 0x000fc6000bf25270 */
[----:B------:R-:W-:Y:S08]  /*0220*/  BRA.U !UP0, `(.L_x_3) ;  /* 0x00000001082c7547 */ /* 0x000ff0000b800000 */
[----:B0-----:R-:W-:Y:S02]  /*0230*/  IMAD.MOV.U32 R4, RZ, RZ, 0xff ;  /* 0x000000ffff047424 */ /* 0x001fe400078e00ff */
[----:B------:R-:W-:Y:S02]  /*0240*/  IMAD.IADD R2, R1, 0x1, R0 ;  /* 0x0000000101027824 */ /* 0x000fe400078e0200 */
[----:B------:R-:W-:-:S03]  /*0250*/  VIADD R0, R0, 0x8 ;  /* 0x0000000800007836 */ /* 0x000fc60000000000 */
[----:B------:R1:W-:Y:S04]  /*0260*/  STL.U8 [R2], R4 ;  /* 0x0000000402007387 */ /* 0x0003e80000100000 */
[----:B------:R1:W-:Y:S04]  /*0270*/  STL.U8 [R2+0x1], R4 ;  /* 0x0000010402007387 */ /* 0x0003e80000100000 */
[----:B------:R1:W-:Y:S04]  /*0280*/  STL.U8 [R2+0x2], R4 ;  /* 0x0000020402007387 */ /* 0x0003e80000100000 */
[----:B------:R1:W-:Y:S04]  /*0290*/  STL.U8 [R2+0x3], R4 ;  /* 0x0000030402007387 */ /* 0x0003e80000100000 */
[----:B------:R1:W-:Y:S04]  /*02a0*/  STL.U8 [R2+0x4], R4 ;  /* 0x0000040402007387 */ /* 0x0003e80000100000 */
[----:B------:R1:W-:Y:S04]  /*02b0*/  STL.U8 [R2+0x5], R4 ;  /* 0x0000050402007387 */ /* 0x0003e80000100000 */
[----:B------:R1:W-:Y:S04]  /*02c0*/  STL.U8 [R2+0x6], R4 ;  /* 0x0000060402007387 */ /* 0x0003e80000100000 */
[----:B------:R1:W-:Y:S02]  /*02d0*/  STL.U8 [R2+0x7], R4 ;  /* 0x0000070402007387 */ /* 0x0003e40000100000 */
.L_x_3:
[----:B------:R-:W-:Y:S05]  /*02e0*/  BRA.U !UP1, `(.L_x_0) ;  /* 0x0000000109507547 */ /* 0x000fea000b800000 */
[----:B------:R-:W-:Y:S02]  /*02f0*/  UISETP.GE.U32.AND UP0, UPT, UR6, 0x4, UPT ;  /* 0x000000040600788c */ /* 0x000fe4000bf06070 */
[----:B------:R-:W-:-:S04]  /*0300*/  ULOP3.LUT UR5, UR5, 0x3, URZ, 0xc0, !UPT ;  /* 0x0000000305057892 */ /* 0x000fc8000f8ec0ff */
[----:B------:R-:W-:-:S03]  /*0310*/  UISETP.NE.AND UP1, UPT, UR5, URZ, UPT ;  /* 0x000000ff0500728c */ /* 0x000fc6000bf25270 */
[----:B------:R-:W-:Y:S08]  /*0320*/  BRA.U !UP0, `(.L_x_4) ;  /* 0x00000001081c7547 */ /* 0x000ff0000b800000 */
[----:B01----:R-:W-:Y:S02]  /*0330*/  IMAD.MOV.U32 R4, RZ, RZ, 0xff ;  /* 0x000000ffff047424 */ /* 0x003fe400078e00ff */
[----:B------:R-:W-:Y:S02]  /*0340*/  IMAD.IADD R2, R1, 0x1, R0 ;  /* 0x0000000101027824 */ /* 0x000fe400078e0200 */
[----:B------:R-:W-:-:S03]  /*0350*/  VIADD R0, R0, 0x4 ;  /* 0x0000000400007836 */ /* 0x000fc60000000000 */
[----:B------:R2:W-:Y:S04]  /*0360*/  STL.U8 [R2], R4 ;  /* 0x0000000402007387 */ /* 0x0005e80000100000 */
[----:B------:R2:W-:Y:S04]  /*0370*/  STL.U8 [R2+0x1], R4 ;  /* 0x0000010402007387 */ /* 0x0005e80000100000 */
[----:B------:R2:W-:Y:S04]  /*0380*/  STL.U8 [R2+0x2], R4 ;  /* 0x0000020402007387 */ /* 0x0005e80000100000 */
[----:B------:R2:W-:Y:S02]  /*0390*/  STL.U8 [R2+0x3], R4 ;  /* 0x0000030402007387 */ /* 0x0005e40000100000 */
.L_x_4:
[----:B------:R-:W-:Y:S05]  /*03a0*/  BRA.U !UP1, `(.L_x_0) ;  /* 0x0000000109207547 */ /* 0x000fea000b800000 */
[----:B012---:R-:W-:Y:S01]  /*03b0*/  IMAD.MOV.U32 R4, RZ, RZ, 0xff ;  /* 0x000000ffff047424 */ /* 0x007fe200078e00ff */
[----:B------:R-:W-:-:S06]  /*03c0*/  UMOV UR4, URZ ;  /* 0x000000ff00047c82 */ /* 0x000fcc0008000000 */
.L_x_5:
[----:B------:R-:W-:Y:S01]  /*03d0*/  IMAD.IADD R2, R1, 0x1, R0 ;  /* 0x0000000101027824 */ /* 0x000fe200078e0200 */
[----:B------:R-:W-:Y:S01]  /*03e0*/  UIADD3 UR4, UPT, UPT, UR4, 0x1, URZ ;  /* 0x0000000104047890 */ /* 0x000fe2000fffe0ff */
[----:B------:R-:W-:-:S03]  /*03f0*/  VIADD R0, R0, 0x1 ;  /* 0x0000000100007836 */ /* 0x000fc60000000000 */
[----:B------:R3:W-:Y:S01]  /*0400*/  STL.U8 [R2], R4 ;  /* 0x0000000402007387 */ /* 0x0007e20000100000 */
[----:B------:R-:W-:-:S09]  /*0410*/  UISETP.NE.AND UP0, UPT, UR4, UR5, UPT ;  /* 0x000000050400728c */ /* 0x000fd2000bf05270 */
[----:B---3--:R-:W-:Y:S05]  /*0420*/  BRA.U UP0, `(.L_x_5) ;  /* 0xfffffffd00e87547 */ /* 0x008fea000b83ffff */
.L_x_0:
[----:B012---:R-:W0:Y:S01]  /*0430*/  LDC.64 R4, c[0x0][0x390] ;  /* 0x0000e400ff047b82 */ /* 0x007e220000000a00 */
[----:B------:R-:W1:Y:S01]  /*0440*/  LDCU UR5, c[0x0][0x388] ;  /* 0x00007100ff0577ac */ /* 0x000e620008000800 */
[----:B0-----:R-:W-:-:S05]  /*0450*/  IMAD.WIDE R4, R3, 0x10, R4 ;  /* 0x0000001003047825 */ /* 0x001fca00078e0204 */
[----:B------:R0:W5:Y:S01]  /*0460*/  LDG.E R3, desc[UR8][R4.64] ;  /* 0x0000000804037981 */ /* 0x000162000c1e1900 */
[----:B-1----:R-:W-:-:S09]  /*0470*/  UISETP.GE.AND UP0, UPT, UR5, 0x1, UPT ;  /* 0x000000010500788c */ /* 0x002fd2000bf06270 */
[----:B0-----:R-:W-:Y:S05]  /*0480*/  BRA.U !UP0, `(.L_x_6) ;  /* 0x00000005087c7547 */ /* 0x001fea000b800000 */
[----:B------:R-:W-:Y:S01]  /*0490*/  UISETP.GE.U32.AND UP0, UPT, UR5, 0x10, UPT ;  /* 0x000000100500788c */ /* 0x000fe2000bf06070 */
[----:B------:R-:W-:-:S08]  /*04a0*/  IMAD.MOV.U32 R0, RZ, RZ, RZ ;  /* 0x000000ffff007224 */ /* 0x000fd000078e00ff */
[----:B------:R-:W-:Y:S05]  /*04b0*/  BRA.U !UP0, `(.L_x_7) ;  /* 0x0000000108987547 */ /* 0x000fea000b800000 */
[----:B------:R-:W-:Y:S01]  /*04c0*/  IMAD.MOV.U32 R0, RZ, RZ, RZ ;  /* 0x000000ffff007224 */ /* 0x000fe200078e00ff */
[----:B------:R-:W-:-:S12]  /*04d0*/  ULOP3.LUT UR4, UR5, 0x7ffffff0, URZ, 0xc0, !UPT ;  /* 0x7ffffff005047892 */ /* 0x000fd8000f8ec0ff */
.L_x_8:
[----:B------:R-:W-:-:S05]  /*04e0*/  IADD3 R6, P0, PT, R4, R0, RZ ;  /* 0x0000000004067210 */ /* 0x000fca0007f1e0ff */
[----:B------:R-:W-:-:S05]  /*04f0*/  IMAD.X R7, RZ, RZ, R5, P0 ;  /* 0x000000ffff077224 */ /* 0x000fca00000e0605 */
[----:B0-----:R-:W2:Y:S04]  /*0500*/  LDG.E.U8 R2, desc[UR8][R6.64+0x13] ;  /* 0x0000130806027981 */ /* 0x001ea8000c1e1100 */
[----:B------:R-:W2:Y:S04]  /*0510*/  LDG.E.U8 R9, desc[UR8][R6.64+0x12] ;  /* 0x0000120806097981 */ /* 0x000ea8000c1e1100 */
[----:B------:R-:W3:Y:S04]  /*0520*/  LDG.E.U8 R8, desc[UR8][R6.64+0x11] ;  /* 0x0000110806087981 */ /* 0x000ee8000c1e1100 */
[----:B------:R-:W3:Y:S04]  /*0530*/  LDG.E.U8 R11, desc[UR8][R6.64+0x10] ;  /* 0x00001008060b7981 */ /* 0x000ee8000c1e1100 */
[----:B------:R-:W4:Y:S04]  /*0540*/  LDG.E.U8 R10, desc[UR8][R6.64+0xf] ;  /* 0x00000f08060a7981 */ /* 0x000f28000c1e1100 */
        /* <DEDUP_REMOVED lines=10> */
[----:B------:R-:W4:Y:S01]  /*05f0*/  LDG.E.U8 R23, desc[UR8][R6.64+0x4] ;  /* 0x0000040806177981 */ /* 0x000f22000c1e1100 */
[----:B--2---:R-:W-:-:S02]  /*0600*/  PRMT R2, R9, 0x3340, R2 ;  /* 0x0000334009027816 */ /* 0x004fc40000000002 */
[----:B---3--:R-:W-:-:S04]  /*0610*/  PRMT R11, R11, 0x3340, R8 ;  /* 0x000033400b0b7816 */ /* 0x008fc80000000008 */
[----:B------:R-:W-:Y:S01]  /*0620*/  PRMT R11, R11, 0x5410, R2 ;  /* 0x000054100b0b7816 */ /* 0x000fe20000000002 */
[----:B------:R-:W-:Y:S02]  /*0630*/  IMAD.IADD R2, R1, 0x1, R0 ;  /* 0x0000000101027824 */ /* 0x000fe400078e0200 */
[----:B------:R-:W-:Y:S01]  /*0640*/  VIADD R0, R0, 0x10 ;  /* 0x0000001000007836 */ /* 0x000fe20000000000 */
[----:B----4-:R-:W-:-:S04]  /*0650*/  PRMT R10, R13, 0x3340, R10 ;  /* 0x000033400d0a7816 */ /* 0x010fc8000000000a */
[----:B------:R-:W-:Y:S02]  /*0660*/  ISETP.NE.AND P0, PT, R0, UR4, PT ;  /* 0x0000000400007c0c */ /* 0x000fe4000bf05270 */
[----:B------:R-:W-:-:S04]  /*0670*/  PRMT R15, R15, 0x3340, R12 ;  /* 0x000033400f0f7816 */ /* 0x000fc8000000000c */
[----:B------:R-:W-:Y:S02]  /*0680*/  PRMT R10, R15, 0x5410, R10 ;  /* 0x000054100f0a7816 */ /* 0x000fe4000000000a */
[----:B------:R-:W-:Y:S02]  /*0690*/  PRMT R9, R17, 0x3340, R14 ;  /* 0x0000334011097816 */ /* 0x000fe4000000000e */
[----:B------:R-:W-:-:S04]  /*06a0*/  PRMT R16, R19, 0x3340, R16 ;  /* 0x0000334013107816 */ /* 0x000fc80000000010 */
[----:B------:R-:W-:Y:S02]  /*06b0*/  PRMT R9, R16, 0x5410, R9 ;  /* 0x0000541010097816 */ /* 0x000fe40000000009 */
[----:B------:R-:W-:Y:S02]  /*06c0*/  PRMT R8, R21, 0x3340, R18 ;  /* 0x0000334015087816 */ /* 0x000fe40000000012 */
[----:B------:R-:W-:-:S04]  /*06d0*/  PRMT R23, R23, 0x3340, R20 ;  /* 0x0000334017177816 */ /* 0x000fc80000000014 */
[----:B------:R-:W-:-:S05]  /*06e0*/  PRMT R8, R23, 0x5410, R8 ;  /* 0x0000541017087816 */ /* 0x000fca0000000008 */
[----:B------:R0:W-:Y:S01]  /*06f0*/  STL.128 [R2], R8 ;  /* 0x0000000802007387 */ /* 0x0001e20000100c00 */
[----:B------:R-:W-:Y:S05]  /*0700*/  @P0 BRA `(.L_x_8) ;  /* 0xfffffffc00740947 */ /* 0x000fea000383ffff */
[----:B------:R-:W-:-:S07]  /*0710*/  IMAD.U32 R0, RZ, RZ, UR4 ;  /* 0x00000004ff007e24 */ /* 0x000fce000f8e00ff */
.L_x_7:
[----:B------:R-:W-:-:S09]  /*0720*/  ULOP3.LUT UP0, UR4, UR5, 0xf, URZ, 0xc0, !UPT ;  /* 0x0000000f05047892 */ /* 0x000fd2000f80c0ff */
[----:B------:R-:W-:Y:S05]  /*0730*/  BRA.U !UP0, `(.L_x_6) ;  /* 0x0000000108d07547 */ /* 0x000fea000b800000 */
[----:B------:R-:W-:Y:S02]  /*0740*/  UISETP.GE.U32.AND UP0, UPT, UR4, 0x8, UPT ;  /* 0x000000080400788c */ /* 0x000fe4000bf06070 */
[----:B------:R-:W-:-:S04]  /*0750*/  ULOP3.LUT UR6, UR5, 0x7, URZ, 0xc0, !UPT ;  /* 0x0000000705067892 */ /* 0x000fc8000f8ec0ff */
[----:B------:R-:W-:-:S03]  /*0760*/  UISETP.NE.AND UP1, UPT, UR6, URZ, UPT ;  /* 0x000000ff0600728c */ /* 0x000fc6000bf25270 */
[----:B------:R-:W-:Y:S08]  /*0770*/  BRA.U !UP0, `(.L_x_9) ;  /* 0x0000000108507547 */ /* 0x000ff0000b800000 */
[----:B------:R-:W-:-:S05]  /*0780*/  IADD3 R6, P0, PT, R4, R0, RZ ;  /* 0x0000000004067210 */ /* 0x000fca0007f1e0ff */
[----:B------:R-:W-:-:S05]  /*0790*/  IMAD.X R7, RZ, RZ, R5, P0 ;  /* 0x000000ffff077224 */ /* 0x000fca00000e0605 */
[----:B0-----:R-:W2:Y:S04]  /*07a0*/  LDG.E.U8 R2, desc[UR8][R6.64+0x4] ;  /* 0x0000040806027981 */ /* 0x001ea8000c1e1100 */
[----:B------:R-:W3:Y:S04]  /*07b0*/  LDG.E.U8 R8, desc[UR8][R6.64+0x5] ;  /* 0x0000050806087981 */ /* 0x000ee8000c1e1100 */
[----:B------:R-:W4:Y:S04]  /*07c0*/  LDG.E.U8 R9, desc[UR8][R6.64+0x6] ;  /* 0x0000060806097981 */ /* 0x000f28000c1e1100 */
[----:B------:R-:W4:Y:S04]  /*07d0*/  LDG.E.U8 R10, desc[UR8][R6.64+0x7] ;  /* 0x00000708060a7981 */ /* 0x000f28000c1e1100 */
[----:B------:R-:W4:Y:S04]  /*07e0*/  LDG.E.U8 R11, desc[UR8][R6.64+0x8] ;  /* 0x00000808060b7981 */ /* 0x000f28000c1e1100 */
[----:B------:R-:W4:Y:S04]  /*07f0*/  LDG.E.U8 R12, desc[UR8][R6.64+0x9] ;  /* 0x00000908060c7981 */ /* 0x000f28000c1e1100 */
[----:B------:R-:W4:Y:S04]  /*0800*/  LDG.E.U8 R13, desc[UR8][R6.64+0xa] ;  /* 0x00000a08060d7981 */ /* 0x000f28000c1e1100 */
[----:B------:R-:W4:Y:S01]  /*0810*/  LDG.E.U8 R14, desc[UR8][R6.64+0xb] ;  /* 0x00000b08060e7981 */ /* 0x000f22000c1e1100 */
[----:B------:R-:W-:-:S02]  /*0820*/  IMAD.IADD R15, R1, 0x1, R0 ;  /* 0x00000001010f7824 */ /* 0x000fc400078e0200 */
[----:B------:R-:W-:-:S03]  /*0830*/  VIADD R0, R0, 0x8 ;  /* 0x0000000800007836 */ /* 0x000fc60000000000 */
[----:B--2---:R1:W-:Y:S04]  /*0840*/  STL.U8 [R15], R2 ;  /* 0x000000020f007387 */ /* 0x0043e80000100000 */
[----:B---3--:R1:W-:Y:S04]  /*0850*/  STL.U8 [R15+0x1], R8 ;  /* 0x000001080f007387 */ /* 0x0083e80000100000 */
[----:B----4-:R1:W-:Y:S04]  /*0860*/  STL.U8 [R15+0x2], R9 ;  /* 0x000002090f007387 */ /* 0x0103e80000100000 */
[----:B------:R1:W-:Y:S04]  /*0870*/  STL.U8 [R15+0x3], R10 ;  /* 0x0000030a0f007387 */ /* 0x0003e80000100000 */
[----:B------:R1:W-:Y:S04]  /*0880*/  STL.U8 [R15+0x4], R11 ;  /* 0x0000040b0f007387 */ /* 0x0003e80000100000 */
[----:B------:R1:W-:Y:S04]  /*0890*/  STL.U8 [R15+0x5], R12 ;  /* 0x0000050c0f007387 */ /* 0x0003e80000100000 */
[----:B------:R1:W-:Y:S04]  /*08a0*/  STL.U8 [R15+0x6], R13 ;  /* 0x0000060d0f007387 */ /* 0x0003e80000100000 */
[----:B------:R1:W-:Y:S02]  /*08b0*/  STL.U8 [R15+0x7], R14 ;  /* 0x0000070e0f007387 */ /* 0x0003e40000100000 */
.L_x_9:
[----:B------:R-:W-:Y:S05]  /*08c0*/  BRA.U !UP1, `(.L_x_6) ;  /* 0x00000001096c7547 */ /* 0x000fea000b800000 */
[----:B------:R-:W-:Y:S02]  /*08d0*/  UISETP.GE.U32.AND UP0, UPT, UR6, 0x4, UPT ;  /* 0x000000040600788c */ /* 0x000fe4000bf06070 */
[----:B------:R-:W-:-:S04]  /*08e0*/  ULOP3.LUT UR5, UR5, 0x3, URZ, 0xc0, !UPT ;  /* 0x0000000305057892 */ /* 0x000fc8000f8ec0ff */
[----:B------:R-:W-:-:S03]  /*08f0*/  UISETP.NE.AND UP1, UPT, UR5, URZ, UPT ;  /* 0x000000ff0500728c */ /* 0x000fc6000bf25270 */
[----:B------:R-:W-:Y:S08]  /*0900*/  BRA.U !UP0, `(.L_x_10) ;  /* 0x0000000108307547 */ /* 0x000ff0000b800000 */
[----:B------:R-:W-:-:S05]  /*0910*/  IADD3 R6, P0, PT, R4, R0, RZ ;  /* 0x0000000004067210 */ /* 0x000fca0007f1e0ff */
[----:B------:R-:W-:-:S05]  /*0920*/  IMAD.X R7, RZ, RZ, R5, P0 ;  /* 0x000000ffff077224 */ /* 0x000fca00000e0605 */
[----:B01----:R-:W2:Y:S04]  /*0930*/  LDG.E.U8 R2, desc[UR8][R6.64+0x4] ;  /* 0x0000040806027981 */ /* 0x003ea8000c1e1100 */
[----:B------:R-:W3:Y:S04]  /*0940*/  LDG.E.U8 R8, desc[UR8][R6.64+0x5] ;  /* 0x0000050806087981 */ /* 0x000ee8000c1e1100 */
[----:B------:R-:W4:Y:S04]  /*0950*/  LDG.E.U8 R10, desc[UR8][R6.64+0x6] ;  /* 0x00000608060a7981 */ /* 0x000f28000c1e1100 */
[----:B------:R-:W4:Y:S01]  /*0960*/  LDG.E.U8 R12, desc[UR8][R6.64+0x7] ;  /* 0x00000708060c7981 */ /* 0x000f22000c1e1100 */
[----:B------:R-:W-:-:S02]  /*0970*/  IMAD.IADD R9, R1, 0x1, R0 ;  /* 0x0000000101097824 */ /* 0x000fc400078e0200 */
[----:B------:R-:W-:-:S03]  /*0980*/  VIADD R0, R0, 0x4 ;  /* 0x0000000400007836 */ /* 0x000fc60000000000 */
[----:B--2---:R2:W-:Y:S04]  /*0990*/  STL.U8 [R9], R2 ;  /* 0x0000000209007387 */ /* 0x0045e80000100000 */
[----:B---3--:R2:W-:Y:S04]  /*09a0*/  STL.U8 [R9+0x1], R8 ;  /* 0x0000010809007387 */ /* 0x0085e80000100000 */
[----:B----4-:R2:W-:Y:S04]  /*09b0*/  STL.U8 [R9+0x2], R10 ;  /* 0x0000020a09007387 */ /* 0x0105e80000100000 */
[----:B------:R2:W-:Y:S02]  /*09c0*/  STL.U8 [R9+0x3], R12 ;  /* 0x0000030c09007387 */ /* 0x0005e40000100000 */
.L_x_10:
[----:B------:R-:W-:Y:S05]  /*09d0*/  BRA.U !UP1, `(.L_x_6) ;  /* 0x0000000109287547 */ /* 0x000fea000b800000 */
[----:B------:R-:W-:-:S05]  /*09e0*/  UMOV UR4, URZ ;  /* 0x000000ff00047c82 */ /* 0x000fca0008000000 */
.L_x_11:
[----:B---3--:R-:W-:-:S05]  /*09f0*/  IADD3 R6, P0, PT, R4, R0, RZ ;  /* 0x0000000004067210 */ /* 0x008fca0007f1e0ff */
[----:B------:R-:W-:-:S05]  /*0a00*/  IMAD.X R7, RZ, RZ, R5, P0 ;  /* 0x000000ffff077224 */ /* 0x000fca00000e0605 */
[----:B------:R-:W3:Y:S01]  /*0a10*/  LDG.E.U8 R6, desc[UR8][R6.64+0x4] ;  /* 0x0000040806067981 */ /* 0x000ee2000c1e1100 */
[----:B012---:R-:W-:Y:S01]  /*0a20*/  IMAD.IADD R9, R1, 0x1, R0 ;  /* 0x0000000101097824 */ /* 0x007fe200078e0200 */
[----:B------:R-:W-:Y:S01]  /*0a30*/  UIADD3 UR4, UPT, UPT, UR4, 0x1, URZ ;  /* 0x0000000104047890 */ /* 0x000fe2000fffe0ff */
[----:B------:R-:W-:-:S03]  /*0a40*/  VIADD R0, R0, 0x1 ;  /* 0x0000000100007836 */ /* 0x000fc60000000000 */
[----:B------:R-:W-:Y:S01]  /*0a50*/  UISETP.NE.AND UP0, UPT, UR4, UR5, UPT ;  /* 0x000000050400728c */ /* 0x000fe2000bf05270 */
[----:B---3--:R3:W-:Y:S08]  /*0a60*/  STL.U8 [R9], R6 ;  /* 0x0000000609007387 */ /* 0x0087f00000100000 */
[----:B------:R-:W-:Y:S05]  /*0a70*/  BRA.U UP0, `(.L_x_11) ;  /* 0xfffffffd00dc7547 */ /* 0x000fea000b83ffff */
.L_x_6:
[----:B------:R-:W4:Y:S01]  /*0a80*/  LDCU UR4, c[0x0][0x388] ;  /* 0x00007100ff0477ac */ /* 0x000f220008000800 */
[----:B------:R-:W-:Y:S01]  /*0a90*/  BSSY.RECONVERGENT B2, `(.L_x_12) ;  /* 0x0000222000027945 */ /* 0x000fe20003800200 */
[----:B-12---:R-:W-:Y:S02]  /*0aa0*/  CS2R R12, SRZ ;  /* 0x00000000000c7805 */ /* 0x006fe4000001ff00 */
[----:B0-----:R-:W-:Y:S01]  /*0ab0*/  CS2R R10, SRZ ;  /* 0x00000000000a7805 */ /* 0x001fe2000001ff00 */
[----:B----4-:R-:W-:-:S07]  /*0ac0*/  IMAD.U32 R0, RZ, RZ, UR4 ;  /* 0x00000004ff007e24 */ /* 0x010fce000f8e00ff */
.L_x_36:
[--C-:B------:R-:W-:Y:S01]  /*0ad0*/  IMAD.IADD R4, R1, 0x1, R0.reuse ;  /* 0x0000000101047824 */ /* 0x100fe200078e0200 */
[----:B------:R-:W0:Y:S04]  /*0ae0*/  LDCU UR4, c[0x0][0x380] ;  /* 0x00007000ff0477ac */ /* 0x000e280008000800 */
[----:B------:R-:W2:Y:S01]  /*0af0*/  LDL.U8 R2, [R4] ;  /* 0x0000000004027983 */ /* 0x000ea20000100000 */
[----:B------:R-:W-:Y:S01]  /*0b00*/  BSSY.RECONVERGENT B1, `(.L_x_13) ;  /* 0x0000217000017945 */ /* 0x000fe20003800200 */
[----:B---3--:R-:W-:Y:S02]  /*0b10*/  IMAD.MOV.U32 R9, RZ, RZ, R0 ;  /* 0x000000ffff097224 */ /* 0x008fe400078e0000 */
[----:B--2---:R-:W-:-:S05]  /*0b20*/  VIADD R5, R2, 0x1 ;  /* 0x0000000102057836 */ /* 0x004fca0000000000 */
[----:B------:R1:W-:Y:S01]  /*0b30*/  STL.U8 [R4], R5 ;  /* 0x0000000504007387 */ /* 0x0003e20000100000 */
[C---:B------:R-:W-:Y:S02]  /*0b40*/  PRMT R2, R5.reuse, 0x8880, RZ ;  /* 0x0000888005027816 */ /* 0x040fe400000000ff */
[----:B------:R-:W-:Y:S02]  /*0b50*/  PRMT R8, R5, 0x7610, R8 ;  /* 0x0000761005087816 */ /* 0x000fe40000000008 */
[----:B0-----:R-:W-:-:S13]  /*0b60*/  ISETP.NE.AND P0, PT, R2, UR4, PT ;  /* 0x0000000402007c0c */ /* 0x001fda000bf05270 */
[----:B-1----:R-:W-:Y:S05]  /*0b70*/  @P0 BRA `(.L_x_14) ;  /* 0x0000000000140947 */ /* 0x002fea0003800000 */
[----:B------:R-:W-:-:S05]  /*0b80*/  IMAD.MOV.U32 R2, RZ, RZ, 0xff ;  /* 0x000000ffff027424 */ /* 0x000fca00078e00ff */
[----:B------:R0:W-:Y:S04]  /*0b90*/  STL.U8 [R4], R2 ;  /* 0x0000000204007387 */ /* 0x0001e80000100000 */
[----:B------:R0:W5:Y:S01]  /*0ba0*/  LDL.U8 R8, [R4+-0x1] ;  /* 0xffffff0004087983 */ /* 0x0001620000100000 */
[----:B------:R-:W-:Y:S01]  /*0bb0*/  VIADD R0, R0, 0xffffffff ;  /* 0xffffffff00007836 */ /* 0x000fe20000000000 */
[----:B------:R-:W-:Y:S06]  /*0bc0*/  BRA `(.L_x_15) ;  /* 0x0000002000147947 */ /* 0x000fec0003800000 */
.L_x_14:
[----:B------:R-:W-:-:S04]  /*0bd0*/  LOP3.LUT R2, R5, 0xff, RZ, 0xc0, !PT ;  /* 0x000000ff05027812 */ /* 0x000fc800078ec0ff */
[----:B-----5:R-:W-:-:S04]  /*0be0*/  SHF.R.U32.HI R2, RZ, R2, R3 ;  /* 0x00000002ff027219 */ /* 0x020fc80000011603 */
[----:B------:R-:W-:-:S04]  /*0bf0*/  LOP3.LUT R2, R2, 0x1, RZ, 0xc0, !PT ;  /* 0x0000000102027812 */ /* 0x000fc800078ec0ff */
[----:B------:R-:W-:-:S13]  /*0c00*/  ISETP.NE.U32.AND P0, PT, R2, 0x1, PT ;  /* 0x000000010200780c */ /* 0x000fda0003f05070 */
[----:B------:R-:W-:Y:S05]  /*0c10*/  @!P0 BRA `(.L_x_16) ;  /* 0x0000002000148947 */ /* 0x000fea0003800000 */
[----:B------:R-:W-:Y:S01]  /*0c20*/  ISETP.GE.AND P0, PT, R0, 0x1, PT ;  /* 0x000000010000780c */ /* 0x000fe20003f06270 */
[----:B------:R-:W-:Y:S01]  /*0c30*/  BSSY.RECONVERGENT B0, `(.L_x_17) ;  /* 0x00001ee000007945 */ /* 0x000fe20003800200 */
[----:B------:R-:W-:-:S11]  /*0c40*/  IMAD.MOV.U32 R14, RZ, RZ, 0x1 ;  /* 0x00000001ff0e7424 */ /* 0x000fd600078e00ff */
[----:B------:R-:W-:Y:S05]  /*0c50*/  @!P0 BRA `(.L_x_18) ;  /* 0x0000001c00ac8947 */ /* 0x000fea0003800000 */
[----:B------:R-:W-:Y:S01]  /*0c60*/  ISETP.GE.U32.AND P0, PT, R0, 0x10, PT ;  /* 0x000000100000780c */ /* 0x000fe20003f06070 */
[----:B------:R-:W-:Y:S01]  /*0c70*/  BSSY.RECONVERGENT B3, `(.L_x_19) ;  /* 0x0000049000037945 */ /* 0x000fe20003800200 */
[----:B------:R-:W-:Y:S02]  /*0c80*/  IMAD.MOV.U32 R14, RZ, RZ, 0x1 ;  /* 0x00000001ff0e7424 */ /* 0x000fe400078e00ff */
[----:B------:R-:W-:-:S09]  /*0c90*/  IMAD.MOV.U32 R2, RZ, RZ, RZ ;  /* 0x000000ffff027224 */ /* 0x000fd200078e00ff */
[----:B------:R-:W-:Y:S05]  /*0ca0*/  @!P0 BRA `(.L_x_20) ;  /* 0x0000000400148947 */ /* 0x000fea0003800000 */
[----:B------:R-:W-:Y:S01]  /*0cb0*/  LOP3.LUT R15, R0, 0x7ffffff0, RZ, 0xc0, !PT ;  /* 0x7ffffff0000f7812 */ /* 0x000fe200078ec0ff */
[----:B------:R-:W-:Y:S01]  /*0cc0*/  BSSY.RECONVERGENT B4, `(.L_x_21) ;  /* 0x0000042000047945 */ /* 0x000fe20003800200 */
[----:B------:R-:W-:Y:S01]  /*0cd0*/  IMAD.MOV.U32 R14, RZ, RZ, 0x1 ;  /* 0x00000001ff0e7424 */ /* 0x000fe200078e00ff */
[----:B------:R-:W-:Y:S01]  /*0ce0*/  LOP3.LUT R16, R8, 0xff, RZ, 0xc0, !PT ;  /* 0x000000ff08107812 */ /* 0x000fe200078ec0ff */
[----:B------:R-:W-:Y:S02]  /*0cf0*/  IMAD.MOV.U32 R2, RZ, RZ, R1 ;  /* 0x000000ffff027224 */ /* 0x000fe400078e0001 */
[----:B------:R-:W-:-:S07]  /*0d00*/  IMAD.MOV R18, RZ, RZ, -R15 ;  /* 0x000000ffff127224 */ /* 0x000fce00078e0a0f */
.L_x_22:
[----:B------:R0:W2:Y:S01]  /*0d10*/  LDL.128 R4, [R2] ;  /* 0x0000000002047983 */ /* 0x0000a20000100c00 */
[----:B------:R-:W-:Y:S02]  /*0d20*/  VIADD R18, R18, 0x10 ;  /* 0x0000001012127836 */ /* 0x000fe40000000000 */
[----:B0-----:R-:W-:Y:S01]  /*0d30*/  VIADD R2, R2, 0x10 ;  /* 0x0000001002027836 */ /* 0x001fe20000000000 */
[C---:B--2---:R-:W-:Y:S02]  /*0d40*/  LOP3.LUT R17, R4.reuse, 0xff, RZ, 0xc0, !PT ;  /* 0x000000ff04117812 */ /* 0x044fe400078ec0ff */
[C---:B------:R-:W-:Y:S02]  /*0d50*/  PRMT R20, R4.reuse, 0x7772, RZ ;  /* 0x0000777204147816 */ /* 0x040fe400000000ff */
[----:B------:R-:W-:Y:S02]  /*0d60*/  PRMT R19, R4, 0x7771, RZ ;  /* 0x0000777104137816 */ /* 0x000fe400000000ff */
[-C--:B------:R-:W-:Y:S01]  /*0d70*/  ISETP.NE.AND P0, PT, R17, R16.reuse, PT ;  /* 0x000000101100720c */ /* 0x080fe20003f05270 */
[----:B------:R-:W-:Y:S01]  /*0d80*/  IMAD.MOV.U32 R17, RZ, RZ, R20 ;  /* 0x000000ffff117224 */ /* 0x000fe200078e0014 */
[----:B------:R-:W-:-:S02]  /*0d90*/  ISETP.NE.AND P1, PT, R19, R16, PT ;  /* 0x000000101300720c */ /* 0x000fc40003f25270 */
[----:B------:R-:W-:Y:S02]  /*0da0*/  SEL R14, R14, RZ, P0 ;  /* 0x000000ff0e0e7207 */ /* 0x000fe40000000000 */
[----:B------:R-:W-:Y:S02]  /*0db0*/  PRMT R19, R4, 0x7773, RZ ;  /* 0x0000777304137816 */ /* 0x000fe400000000ff */
[-C--:B------:R-:W-:Y:S02]  /*0dc0*/  ISETP.NE.AND P0, PT, R17, R16.reuse, PT ;  /* 0x000000101100720c */ /* 0x080fe40003f05270 */
[----:B------:R-:W-:Y:S02]  /*0dd0*/  SEL R14, R14, RZ, P1 ;  /* 0x000000ff0e0e7207 */ /* 0x000fe40000800000 */
[----:B------:R-:W-:Y:S02]  /*0de0*/  PRMT R4, R5, 0x7771, RZ ;  /* 0x0000777105047816 */ /* 0x000fe400000000ff */
[----:B------:R-:W-:-:S02]  /*0df0*/  ISETP.NE.AND P1, PT, R19, R16, PT ;  /* 0x000000101300720c */ /* 0x000fc40003f25270 */
[C---:B------:R-:W-:Y:S01]  /*0e00*/  LOP3.LUT R17, R5.reuse, 0xff, RZ, 0xc0, !PT ;  /* 0x000000ff05117812 */ /* 0x040fe200078ec0ff */
[----:B------:R-:W-:Y:S01]  /*0e10*/  IMAD.MOV.U32 R19, RZ, RZ, R4 ;  /* 0x000000ffff137224 */ /* 0x000fe200078e0004 */
[----:B------:R-:W-:Y:S02]  /*0e20*/  SEL R14, R14, RZ, P0 ;  /* 0x000000ff0e0e7207 */ /* 0x000fe40000000000 */
[----:B------:R-:W-:Y:S02]  /*0e30*/  PRMT R4, R5, 0x7772, RZ ;  /* 0x0000777205047816 */ /* 0x000fe400000000ff */
[-C--:B------:R-:W-:Y:S02]  /*0e40*/  ISETP.NE.AND P0, PT, R17, R16.reuse, PT ;  /* 0x000000101100720c */ /* 0x080fe40003f05270 */
[----:B------:R-:W-:Y:S01]  /*0e50*/  SEL R14, R14, RZ, P1 ;  /* 0x000000ff0e0e7207 */ /* 0x000fe20000800000 */
[----:B------:R-:W-:Y:S01]  /*0e60*/  IMAD.MOV.U32 R17, RZ, RZ, R4 ;  /* 0x000000ffff117224 */ /* 0x000fe200078e0004 */
[----:B------:R-:W-:-:S02]  /*0e70*/  ISETP.NE.AND P1, PT, R19, R16, PT ;  /* 0x000000101300720c */ /* 0x000fc40003f25270 */
[----:B------:R-:W-:Y:S02]  /*0e80*/  SEL R14, R14, RZ, P0 ;  /* 0x000000ff0e0e7207 */ /* 0x000fe40000000000 */
[----:B------:R-:W-:Y:S02]  /*0e90*/  PRMT R5, R5, 0x7773, RZ ;  /* 0x0000777305057816 */ /* 0x000fe400000000ff */
[----:B------:R-:W-:Y:S02]  /*0ea0*/  ISETP.NE.AND P0, PT, R17, R16, PT ;  /* 0x000000101100720c */ /* 0x000fe40003f05270 */
[----:B------:R-:W-:Y:S02]  /*0eb0*/  SEL R14, R14, RZ, P1 ;  /* 0x000000ff0e0e7207 */ /* 0x000fe40000800000 */
[C---:B------:R-:W-:Y:S02]  /*0ec0*/  PRMT R4, R6.reuse, 0x7771, RZ ;  /* 0x0000777106047816 */ /* 0x040fe400000000ff */
[----:B------:R-:W-:-:S02]  /*0ed0*/  LOP3.LUT R17, R6, 0xff, RZ, 0xc0, !PT ;  /* 0x000000ff06117812 */ /* 0x000fc400078ec0ff */
[-C--:B------:R-:W-:Y:S01]  /*0ee0*/  ISETP.NE.AND P1, PT, R5, R16.reuse, PT ;  /* 0x000000100500720c */ /* 0x080fe20003f25270 */
[----:B------:R-:W-:Y:S01]  /*0ef0*/  IMAD.MOV.U32 R5, RZ, RZ, R4 ;  /* 0x000000ffff057224 */ /* 0x000fe200078e0004 */
[----:B------:R-:W-:Y:S02]  /*0f00*/  SEL R14, R14, RZ, P0 ;  /* 0x000000ff0e0e7207 */ /* 0x000fe40000000000 */
[----:B------:R-:W-:Y:S02]  /*0f10*/  PRMT R4, R6, 0x7772, RZ ;  /* 0x0000777206047816 */ /* 0x000fe400000000ff */
[-C--:B------:R-:W-:Y:S02]  /*0f20*/  ISETP.NE.AND P0, PT, R17, R16.reuse, PT ;  /* 0x000000101100720c */ /* 0x080fe40003f05270 */
[----:B------:R-:W-:Y:S02]  /*0f30*/  SEL R14, R14, RZ, P1 ;  /* 0x000000ff0e0e7207 */ /* 0x000fe40000800000 */
[----:B------:R-:W-:Y:S01]  /*0f40*/  ISETP.NE.AND P1, PT, R5, R16, PT ;  /* 0x000000100500720c */ /* 0x000fe20003f25270 */
[----:B------:R-:W-:Y:S01]  /*0f50*/  IMAD.MOV.U32 R5, RZ, RZ, R4 ;  /* 0x000000ffff057224 */ /* 0x000fe200078e0004 */
[----:B------:R-:W-:-:S02]  /*0f60*/  SEL R14, R14, RZ, P0 ;  /* 0x000000ff0e0e7207 */ /* 0x000fc40000000000 */
[----:B------:R-:W-:Y:S02]  /*0f70*/  PRMT R17, R6, 0x7773, RZ ;  /* 0x0000777306117816 */ /* 0x000fe400000000ff */
[-C--:B------:R-:W-:Y:S02]  /*0f80*/  ISETP.NE.AND P0, PT, R5, R16.reuse, PT ;  /* 0x000000100500720c */ /* 0x080fe40003f05270 */
[----:B------:R-:W-:Y:S02]  /*0f90*/  SEL R14, R14, RZ, P1 ;  /* 0x000000ff0e0e7207 */ /* 0x000fe40000800000 */
[C---:B------:R-:W-:Y:S02]  /*0fa0*/  LOP3.LUT R5, R7.reuse, 0xff, RZ, 0xc0, !PT ;  /* 0x000000ff07057812 */ /* 0x040fe400078ec0ff */
[----:B------:R-:W-:Y:S02]  /*0fb0*/  PRMT R4, R7, 0x7771, RZ ;  /* 0x0000777107047816 */ /* 0x000fe400000000ff */
[----:B------:R-:W-:-:S02]  /*0fc0*/  ISETP.NE.AND P1, PT, R17, R16, PT ;  /* 0x000000101100720c */ /* 0x000fc40003f25270 */
[----:B------:R-:W-:Y:S02]  /*0fd0*/  SEL R14, R14, RZ, P0 ;  /* 0x000000ff0e0e7207 */ /* 0x000fe40000000000 */
[-C--:B------:R-:W-:Y:S01]  /*0fe0*/  ISETP.NE.AND P0, PT, R5, R16.reuse, PT ;  /* 0x000000100500720c */ /* 0x080fe20003f05270 */
[----:B------:R-:W-:Y:S01]  /*0ff0*/  IMAD.MOV.U32 R5, RZ, RZ, R4 ;  /* 0x000000ffff057224 */ /* 0x000fe200078e0004 */
[C---:B------:R-:W-:Y:S02]  /*1000*/  PRMT R6, R7.reuse, 0x7772, RZ ;  /* 0x0000777207067816 */ /* 0x040fe400000000ff */
[----:B------:R-:W-:Y:S02]  /*1010*/  SEL R14, R14, RZ, P1 ;  /* 0x000000ff0e0e7207 */ /* 0x000fe40000800000 */
[----:B------:R-:W-:Y:S01]  /*1020*/  PRMT R4, R7, 0x7773, RZ ;  /* 0x0000777307047816 */ /* 0x000fe200000000ff */
[----:B------:R-:W-:Y:S01]  /*1030*/  IMAD.MOV.U32 R7, RZ, RZ, R6 ;  /* 0x000000ffff077224 */ /* 0x000fe200078e0006 */
[----:B------:R-:W-:-:S02]  /*1040*/  ISETP.NE.AND P1, PT, R5, R16, PT ;  /* 0x000000100500720c */ /* 0x000fc40003f25270 */
[----:B------:R-:W-:Y:S01]  /*1050*/  SEL R14, R14, RZ, P0 ;  /* 0x000000ff0e0e7207 */ /* 0x000fe20000000000 */
[----:B------:R-:W-:Y:S01]  /*1060*/  IMAD.MOV.U32 R5, RZ, RZ, R4 ;  /* 0x000000ffff057224 */ /* 0x000fe200078e0004 */
[-C--:B------:R-:W-:Y:S02]  /*1070*/  ISETP.NE.AND P0, PT, R7, R16.reuse, PT ;  /* 0x000000100700720c */ /* 0x080fe40003f05270 */
[----:B------:R-:W-:Y:S02]  /*1080*/  SEL R14, R14, RZ, P1 ;  /* 0x000000ff0e0e7207 */ /* 0x000fe40000800000 */
[----:B------:R-:W-:Y:S02]  /*1090*/  ISETP.NE.AND P1, PT, R5, R16, PT ;  /* 0x000000100500720c */ /* 0x000fe40003f25270 */
[----:B------:R-:W-:Y:S02]  /*10a0*/  SEL R14, R14, RZ, P0 ;  /* 0x000000ff0e0e7207 */ /* 0x000fe40000000000 */
[----:B------:R-:W-:-:S02]  /*10b0*/  ISETP.NE.AND P0, PT, R18, RZ, PT ;  /* 0x000000ff1200720c */ /* 0x000fc40003f05270 */
[----:B------:R-:W-:-:S11]  /*10c0*/  SEL R14, R14, RZ, P1 ;  /* 0x000000ff0e0e7207 */ /* 0x000fd60000800000 */
[----:B------:R-:W-:Y:S05]  /*10d0*/  @P0 BRA `(.L_x_22) ;  /* 0xfffffffc000c0947 */ /* 0x000fea000383ffff */
[----:B------:R-:W-:Y:S05]  /*10e0*/  BSYNC.RECONVERGENT B4 ;  /* 0x0000000000047941 */ /* 0x000fea0003800200 */
.L_x_21:
[----:B------:R-:W-:-:S07]  /*10f0*/  IMAD.MOV.U32 R2, RZ, RZ, R15 ;  /* 0x000000ffff027224 */ /* 0x000fce00078e000f */
.L_x_20:
[----:B------:R-:W-:Y:S05]  /*1100*/  BSYNC.RECONVERGENT B3 ;  /* 0x0000000000037941 */ /* 0x000fea0003800200 */
.L_x_19:
[----:B------:R-:W-:Y:S01]  /*1110*/  LOP3.LUT P0, R4, R0, 0xf, RZ, 0xc0, !PT ;  /* 0x0000000f00047812 */ /* 0x000fe2000780c0ff */
[----:B------:R-:W-:-:S12]  /*1120*/  BSSY.RECONVERGENT B3, `(.L_x_23) ;  /* 0x0000049000037945 */ /* 0x000fd80003800200 */
[----:B------:R-:W-:Y:S05]  /*1130*/  @!P0 BRA `(.L_x_24) ;  /* 0x00000004001c8947 */ /* 0x000fea0003800000 */
[----:B------:R-:W-:Y:S01]  /*1140*/  ISETP.GE.U32.AND P1, PT, R4, 0x8, PT ;  /* 0x000000080400780c */ /* 0x000fe20003f26070 */
[----:B------:R-:W-:Y:S01]  /*1150*/  BSSY.RECONVERGENT B4, `(.L_x_25) ;  /* 0x000001f000047945 */ /* 0x000fe20003800200 */
[----:B------:R-:W-:-:S04]  /*1160*/  LOP3.LUT R21, R0, 0x7, RZ, 0xc0, !PT ;  /* 0x0000000700157812 */ /* 0x000fc800078ec0ff */
[----:B------:R-:W-:-:S07]  /*1170*/  ISETP.NE.AND P0, PT, R21, RZ, PT ;  /* 0x000000ff1500720c */ /* 0x000fce0003f05270 */
[----:B------:R-:W-:Y:S06]  /*1180*/  @!P1 BRA `(.L_x_26) ;  /* 0x00000000006c9947 */ /* 0x000fec0003800000 */
[----:B------:R-:W-:-:S05]  /*1190*/  IMAD.IADD R19, R1, 0x1, R2 ;  /* 0x0000000101137824 */ /* 0x000fca00078e0202 */
[----:B------:R-:W2:Y:S04]  /*11a0*/  LDL.U8 R4, [R19] ;  /* 0x0000000013047983 */ /* 0x000ea80000100000 */
[----:B------:R-:W3:Y:S04]  /*11b0*/  LDL.U8 R5, [R19+0x1] ;  /* 0x0000010013057983 */ /* 0x000ee80000100000 */
[----:B------:R-:W4:Y:S04]  /*11c0*/  LDL.U8 R6, [R19+0x2] ;  /* 0x0000020013067983 */ /* 0x000f280000100000 */
[----:B------:R-:W5:Y:S04]  /*11d0*/  LDL.U8 R7, [R19+0x3] ;  /* 0x0000030013077983 */ /* 0x000f680000100000 */
[----:B------:R-:W5:Y:S04]  /*11e0*/  LDL.U8 R15, [R19+0x4] ;  /* 0x00000400130f7983 */ /* 0x000f680000100000 */
[----:B------:R-:W5:Y:S04]  /*11f0*/  LDL.U8 R16, [R19+0x5] ;  /* 0x0000050013107983 */ /* 0x000f680000100000 */
[----:B------:R-:W5:Y:S04]  /*1200*/  LDL.U8 R17, [R19+0x6] ;  /* 0x0000060013117983 */ /* 0x000f680000100000 */
[----:B------:R-:W5:Y:S01]  /*1210*/  LDL.U8 R18, [R19+0x7] ;  /* 0x0000070013127983 */ /* 0x000f620000100000 */
[----:B------:R-:W-:Y:S01]  /*1220*/  LOP3.LUT R20, R8, 0xff, RZ, 0xc0, !PT ;  /* 0x000000ff08147812 */ /* 0x000fe200078ec0ff */
[----:B------:R-:W-:-:S03]  /*1230*/  VIADD R2, R2, 0x8 ;  /* 0x0000000802027836 */ /* 0x000fc60000000000 */
[-C--:B--2---:R-:W-:Y:S02]  /*1240*/  ISETP.NE.AND P1, PT, R4, R20.reuse, PT ;  /* 0x000000140400720c */ /* 0x084fe40003f25270 */
[-C--:B---3--:R-:W-:Y:S02]  /*1250*/  ISETP.NE.AND P2, PT, R5, R20.reuse, PT ;  /* 0x000000140500720c */ /* 0x088fe40003f45270 */
[----:B------:R-:W-:Y:S02]  /*1260*/  SEL R14, R14, RZ, P1 ;  /* 0x000000ff0e0e7207 */ /* 0x000fe40000800000 */
[-C--:B----4-:R-:W-:Y:S02]  /*1270*/  ISETP.NE.AND P1, PT, R6, R20.reuse, PT ;  /* 0x000000140600720c */ /* 0x090fe40003f25270 */
[----:B------:R-:W-:Y:S02]  /*1280*/  SEL R14, R14, RZ, P2 ;  /* 0x000000ff0e0e7207 */ /* 0x000fe40001000000 */
[----:B-----5:R-:W-:-:S02]  /*1290*/  ISETP.NE.AND P2, PT, R7, R20, PT ;  /* 0x000000140700720c */ /* 0x020fc40003f45270 */
[----:B------:R-:W-:Y:S02]  /*12a0*/  SEL R14, R14, RZ, P1 ;  /* 0x000000ff0e0e7207 */ /* 0x000fe40000800000 */
[-C--:B------:R-:W-:Y:S02]  /*12b0*/  ISETP.NE.AND P1, PT, R15, R20.reuse, PT ;  /* 0x000000140f00720c */ /* 0x080fe40003f25270 */
[----:B------:R-:W-:Y:S02]  /*12c0*/  SEL R14, R14, RZ, P2 ;  /* 0x000000ff0e0e7207 */ /* 0x000fe40001000000 */
[-C--:B------:R-:W-:Y:S02]  /*12d0*/  ISETP.NE.AND P2, PT, R16, R20.reuse, PT ;  /* 0x000000141000720c */ /* 0x080fe40003f45270 */
[----:B------:R-:W-:Y:S02]  /*12e0*/  SEL R14, R14, RZ, P1 ;  /* 0x000000ff0e0e7207 */ /* 0x000fe40000800000 */
[----:B------:R-:W-:-:S02]  /*12f0*/  ISETP.NE.AND P1, PT, R17, R20, PT ;  /* 0x000000141100720c */ /* 0x000fc40003f25270 */
[----:B------:R-:W-:Y:S02]  /*1300*/  SEL R14, R14, RZ, P2 ;  /* 0x000000ff0e0e7207 */ /* 0x000fe40001000000 */
[----:B------:R-:W-:Y:S02]  /*1310*/  ISETP.NE.AND P2, PT, R18, R20, PT ;  /* 0x000000141200720c */ /* 0x000fe40003f45270 */
[----:B------:R-:W-:-:S04]  /*1320*/  SEL R14, R14, RZ, P1 ;  /* 0x000000ff0e0e7207 */ /* 0x000fc80000800000 */
[----:B------:R-:W-:-:S07]  /*1330*/  SEL R14, R14, RZ, P2 ;  /* 0x000000ff0e0e7207 */ /* 0x000fce0001000000 */
.L_x_26:
[----:B------:R-:W-:Y:S05]  /*1340*/  BSYNC.RECONVERGENT B4 ;  /* 0x0000000000047941 */ /* 0x000fea0003800200 */
.L_x_25:
        /* <DEDUP_REMOVED lines=19> */
[----:B------:R-:W-:-:S04]  /*1480*/  SEL R14, R14, RZ, P1 ;  /* 0x000000ff0e0e7207 */ /* 0x000fc80000800000 */
[----:B------:R-:W-:-:S07]  /*1490*/  SEL R14, R14, RZ, P2 ;  /* 0x000000ff0e0e7207 */ /* 0x000fce0001000000 */
.L_x_28:
[----:B------:R-:W-:Y:S05]  /*14a0*/  BSYNC.RECONVERGENT B4 ;  /* 0x0000000000047941 */ /* 0x000fea0003800200 */
.L_x_27:
[----:B------:R-:W-:Y:S05]  /*14b0*/  @!P0 BRA `(.L_x_24) ;  /* 0x00000000003c8947 */ /* 0x000fea0003800000 */
[----:B------:R-:W-:-:S05]  /*14c0*/  IMAD.IADD R5, R1, 0x1, R2 ;  /* 0x0000000101057824 */ /* 0x000fca00078e0202 */
[----:B------:R-:W2:Y:S01]  /*14d0*/  LDL.U8 R2, [R5] ;  /* 0x0000000005027983 */ /* 0x000ea20000100000 */
[----:B------:R-:W-:Y:S02]  /*14e0*/  ISETP.NE.AND P1, PT, R16, 0x1, PT ;  /* 0x000000011000780c */ /* 0x000fe40003f25270 */
[----:B------:R-:W-:-:S04]  /*14f0*/  LOP3.LUT R7, R8, 0xff, RZ, 0xc0, !PT ;  /* 0x000000ff08077812 */ /* 0x000fc800078ec0ff */
[----:B--2---:R-:W-:-:S04]  /*1500*/  ISETP.NE.AND P0, PT, R2, R7, PT ;  /* 0x000000070200720c */ /* 0x004fc80003f05270 */
[----:B------:R-:W-:-:S03]  /*1510*/  SEL R14, R14, RZ, P0 ;  /* 0x000000ff0e0e7207 */ /* 0x000fc60000000000 */
[----:B------:R-:W-:Y:S06]  /*1520*/  @!P1 BRA `(.L_x_24) ;  /* 0x0000000000209947 */ /* 0x000fec0003800000 */
[----:B------:R-:W-:Y:S01]  /*1530*/  ISETP.NE.AND P1, PT, R16, 0x2, PT ;  /* 0x000000021000780c */ /* 0x000fe20003f25270 */
[----:B------:R-:W2:-:S12]  /*1540*/  LDL.U8 R2, [R5+0x1] ;  /* 0x0000010005027983 */ /* 0x000e980000100000 */
[----:B------:R-:W3:Y:S01]  /*1550*/  @P1 LDL.U8 R4, [R5+0x2] ;  /* 0x0000020005041983 */ /* 0x000ee20000100000 */
[----:B--2---:R-:W-:-:S04]  /*1560*/  ISETP.NE.AND P0, PT, R2, R7, PT ;  /* 0x000000070200720c */ /* 0x004fc80003f05270 */
[----:B------:R-:W-:Y:S02]  /*1570*/  SEL R14, R14, RZ, P0 ;  /* 0x000000ff0e0e7207 */ /* 0x000fe40000000000 */
[----:B---3--:R-:W-:-:S04]  /*1580*/  @P1 ISETP.NE.AND P0, PT, R4, R7, PT ;  /* 0x000000070400120c */ /* 0x008fc80003f05270 */
[----:B------:R-:W-:-:S04]  /*1590*/  @P1 SEL R2, R14, RZ, P0 ;  /* 0x000000ff0e021207 */ /* 0x000fc80000000000 */
[----:B------:R-:W-:-:S07]  /*15a0*/  @P1 PRMT R14, R2, 0x7610, R14 ;  /* 0x00007610020e1816 */ /* 0x000fce000000000e */
.L_x_24:
[----:B------:R-:W-:Y:S05]  /*15b0*/  BSYNC.RECONVERGENT B3 ;  /* 0x0000000000037941 */ /* 0x000fea0003800200 */
.L_x_23:
[----:B------:R-:W-:-:S13]  /*15c0*/  ISETP.GE.AND P0, PT, R0, 0x1, PT ;  /* 0x000000010000780c */ /* 0x000fda0003f06270 */
[----:B------:R-:W-:Y:S05]  /*15d0*/  @!P0 BRA `(.L_x_18) ;  /* 0x00000014004c8947 */ /* 0x000fea0003800000 */
[----:B------:R-:W-:Y:S01]  /*15e0*/  ISETP.GE.U32.AND P1, PT, R0, 0x10, PT ;  /* 0x000000100000780c */ /* 0x000fe20003f26070 */
[----:B------:R-:W-:Y:S01]  /*15f0*/  BSSY.RECONVERGENT B3, `(.L_x_29) ;  /* 0x00000a8000037945 */ /* 0x000fe20003800200 */
[----:B------:R-:W-:Y:S02]  /*1600*/  LOP3.LUT R2, R8, 0xffff, RZ, 0xc0, !PT ;  /* 0x0000ffff08027812 */ /* 0x000fe400078ec0ff */
[----:B------:R-:W-:Y:S02]  /*1610*/  LOP3.LUT R32, R0, 0xf, RZ, 0xc0, !PT ;  /* 0x0000000f00207812 */ /* 0x000fe400078ec0ff */
[----:B------:R-:W-:Y:S01]  /*1620*/  PRMT R5, R2, 0x8880, RZ ;  /* 0x0000888002057816 */ /* 0x000fe200000000ff */
[----:B------:R-:W-:Y:S01]  /*1630*/  IMAD.MOV.U32 R2, RZ, RZ, R0 ;  /* 0x000000ffff027224 */ /* 0x000fe200078e0000 */
[----:B------:R-:W-:Y:S02]  /*1640*/  ISETP.NE.AND P0, PT, R32, RZ, PT ;  /* 0x000000ff2000720c */ /* 0x000fe40003f05270 */
[----:B------:R-:W-:Y:S01]  /*1650*/  PRMT R6, R14, 0x7610, R6 ;  /* 0x000076100e067816 */ /* 0x000fe20000000006 */
[----:B------:R-:W-:-:S02]  /*1660*/  IMAD.MOV.U32 R4, RZ, RZ, R5 ;  /* 0x000000ffff047224 */ /* 0x000fc400078e0005 */
[----:B------:R-:W-:Y:S08]  /*1670*/  @!P1 BRA `(.L_x_30) ;  /* 0x00000008007c9947 */ /* 0x000ff00003800000 */
[----:B------:R-:W-:Y:S01]  /*1680*/  PRMT R6, R14, 0x7610, R6 ;  /* 0x000076100e067816 */ /* 0x000fe20000000006 */
[----:B------:R-:W-:Y:S02]  /*1690*/  IMAD.MOV.U32 R14, RZ, RZ, RZ ;  /* 0x000000ffff0e7224 */ /* 0x000fe400078e00ff */
[----:B------:R-:W-:Y:S02]  /*16a0*/  IMAD.MOV.U32 R2, RZ, RZ, R0 ;  /* 0x000000ffff027224 */ /* 0x000fe400078e0000 */
[----:B------:R-:W-:-:S07]  /*16b0*/  IMAD.MOV.U32 R4, RZ, RZ, R5 ;  /* 0x000000ffff047224 */ /* 0x000fce00078e0005 */
.L_x_31:
[C-C-:B------:R-:W-:Y:S02]  /*16c0*/  IADD3 R29, PT, PT, R1.reuse, -0x1, R2.reuse ;  /* 0xffffffff011d7810 */ /* 0x140fe40007ffe002 */
[----:B------:R-:W-:-:S04]  /*16d0*/  IADD3 R28, PT, PT, R1, -0x2, R2 ;  /* 0xfffffffe011c7810 */ /* 0x000fc80007ffe002 */
[----:B------:R-:W2:Y:S01]  /*16e0*/  LDL.U8 R29, [R29] ;  /* 0x000000001d1d7983 */ /* 0x000ea20000100000 */
[----:B------:R-:W-:-:S03]  /*16f0*/  IADD3 R27, PT, PT, R1, -0x3, R2 ;  /* 0xfffffffd011b7810 */ /* 0x000fc60007ffe002 */
[----:B------:R-:W3:Y:S04]  /*1700*/  LDL.U8 R28, [R28] ;  /* 0x000000001c1c7983 */ /* 0x000ee80000100000 */
[----:B------:R-:W4:Y:S01]  /*1710*/  LDL.U8 R27, [R27] ;  /* 0x000000001b1b7983 */ /* 0x000f220000100000 */
[C-C-:B------:R-:W-:Y:S02]  /*1720*/  IADD3 R26, PT, PT, R1.reuse, -0x4, R2.reuse ;  /* 0xfffffffc011a7810 */ /* 0x140fe40007ffe002 */
[----:B------:R-:W-:-:S04]  /*1730*/  IADD3 R23, PT, PT, R1, -0x5, R2 ;  /* 0xfffffffb01177810 */ /* 0x000fc80007ffe002 */
[----:B------:R-:W5:Y:S01]  /*1740*/  LDL.U8 R26, [R26] ;  /* 0x000000001a1a7983 */ /* 0x000f620000100000 */
[----:B------:R-:W-:-:S03]  /*1750*/  IADD3 R24, PT, PT, R1, -0x6, R2 ;  /* 0xfffffffa01187810 */ /* 0x000fc60007ffe002 */
[----:B------:R-:W5:Y:S01]  /*1760*/  LDL.U8 R23, [R23] ;  /* 0x0000000017177983 */ /* 0x000f620000100000 */
[----:B------:R-:W-:-:S03]  /*1770*/  IADD3 R25, PT, PT, R1, -0x7, R2 ;  /* 0xfffffff901197810 */ /* 0x000fc60007ffe002 */
[----:B------:R-:W5:Y:S01]  /*1780*/  LDL.U8 R24, [R24] ;  /* 0x0000000018187983 */ /* 0x000f620000100000 */
[----:B------:R-:W-:-:S03]  /*1790*/  IADD3 R20, PT, PT, R1, -0x8, R2 ;  /* 0xfffffff801147810 */ /* 0x000fc60007ffe002 */
[----:B------:R-:W5:Y:S01]  /*17a0*/  LDL.U8 R25, [R25] ;  /* 0x0000000019197983 */ /* 0x000f620000100000 */
[----:B------:R-:W-:-:S03]  /*17b0*/  IADD3 R21, PT, PT, R1, -0x9, R2 ;  /* 0xfffffff701157810 */ /* 0x000fc60007ffe002 */
[----:B------:R-:W5:Y:S04]  /*17c0*/  LDL.U8 R20, [R20] ;  /* 0x0000000014147983 */ /* 0x000f680000100000 */
[----:B------:R-:W5:Y:S01]  /*17d0*/  LDL.U8 R21, [R21] ;  /* 0x0000000015157983 */ /* 0x000f620000100000 */
[C-C-:B------:R-:W-:Y:S02]  /*17e0*/  IADD3 R22, PT, PT, R1.reuse, -0xa, R2.reuse ;  /* 0xfffffff601167810 */ /* 0x140fe40007ffe002 */
[----:B------:R-:W-:-:S04]  /*17f0*/  IADD3 R15, PT, PT, R1, -0xb, R2 ;  /* 0xfffffff5010f7810 */ /* 0x000fc80007ffe002 */
[----:B------:R-:W5:Y:S01]  /*1800*/  LDL.U8 R22, [R22] ;  /* 0x0000000016167983 */ /* 0x000f620000100000 */
[----:B------:R-:W-:-:S03]  /*1810*/  IADD3 R18, PT, PT, R1, -0xc, R2 ;  /* 0xfffffff401127810 */ /* 0x000fc60007ffe002 */
[----:B------:R-:W5:Y:S04]  /*1820*/  LDL.U8 R15, [R15] ;  /* 0x000000000f0f7983 */ /* 0x000f680000100000 */
[----:B------:R-:W5:Y:S01]  /*1830*/  LDL.U8 R18, [R18] ;  /* 0x0000000012127983 */ /* 0x000f620000100000 */
[C-C-:B------:R-:W-:Y:S02]  /*1840*/  IADD3 R19, PT, PT, R1.reuse, -0xd, R2.reuse ;  /* 0xfffffff301137810 */ /* 0x140fe40007ffe002 */
[----:B------:R-:W-:-:S04]  /*1850*/  IADD3 R16, PT, PT, R1, -0xe, R2 ;  /* 0xfffffff201107810 */ /* 0x000fc80007ffe002 */
[----:B------:R-:W5:Y:S01]  /*1860*/  LDL.U8 R19, [R19] ;  /* 0x0000000013137983 */ /* 0x000f620000100000 */
[C---:B------:R-:W-:Y:S01]  /*1870*/  IADD3 R17, PT, PT, R1.reuse, -0xf, R2 ;  /* 0xfffffff101117810 */ /* 0x040fe20007ffe002 */
[----:B------:R-:W-:Y:S02]  /*1880*/  VIADD R2, R2, 0xfffffff0 ;  /* 0xfffffff002027836 */ /* 0x000fe40000000000 */
[----:B------:R-:W5:Y:S02]  /*1890*/  LDL.U8 R16, [R16] ;  /* 0x0000000010107983 */ /* 0x000f640000100000 */
[----:B------:R-:W-:Y:S02]  /*18a0*/  IMAD.IADD R7, R1, 0x1, R2 ;  /* 0x0000000101077824 */ /* 0x000fe400078e0202 */
[----:B------:R-:W5:Y:S04]  /*18b0*/  LDL.U8 R17, [R17] ;  /* 0x0000000011117983 */ /* 0x000f680000100000 */
[----:B------:R-:W5:Y:S01]  /*18c0*/  LDL.U8 R7, [R7] ;  /* 0x0000000007077983 */ /* 0x000f620000100000 */
[----:B------:R-:W-:-:S02]  /*18d0*/  VIADD R31, R5, 0x1 ;  /* 0x00000001051f7836 */ /* 0x000fc40000000000 */
[----:B------:R-:W-:Y:S01]  /*18e0*/  VIADD R14, R14, 0x10 ;  /* 0x000000100e0e7836 */ /* 0x000fe20000000000 */
[----:B--2---:R-:W-:Y:S01]  /*18f0*/  PRMT R30, R29, 0x8880, RZ ;  /* 0x000088801d1e7816 */ /* 0x004fe200000000ff */
[----:B------:R-:W-:-:S03]  /*1900*/  VIADD R29, R4, 0xffffffff ;  /* 0xffffffff041d7836 */ /* 0x000fc60000000000 */
[-C--:B------:R-:W-:Y:S02]  /*1910*/  ISETP.NE.AND P2, PT, R31, R30.reuse, PT ;  /* 0x0000001e1f00720c */ /* 0x080fe40003f45270 */
[----:B------:R-:W-:Y:S01]  /*1920*/  ISETP.NE.AND P1, PT, R29, R30, PT ;  /* 0x0000001e1d00720c */ /* 0x000fe20003f25270 */
[----:B------:R-:W-:Y:S01]  /*1930*/  VIADD R30, R5, 0x2 ;  /* 0x00000002051e7836 */ /* 0x000fe20000000000 */
[----:B---3--:R-:W-:Y:S01]  /*1940*/  PRMT R29, R28, 0x8880, RZ ;  /* 0x000088801c1d7816 */ /* 0x008fe200000000ff */
[----:B------:R-:W-:Y:S01]  /*1950*/  VIADD R28, R4, 0xfffffffe ;  /* 0xfffffffe041c7836 */ /* 0x000fe20000000000 */
[----:B----4-:R-:W-:Y:S02]  /*1960*/  PRMT R33, R27, 0x8880, RZ ;  /* 0x000088801b217816 */ /* 0x010fe400000000ff */
[----:B------:R-:W-:Y:S01]  /*1970*/  SEL R31, R6, RZ, P2 ;  /* 0x000000ff061f7207 */ /* 0x000fe20001000000 */
[----:B------:R-:W-:Y:S02]  /*1980*/  IMAD.MOV.U32 R27, RZ, RZ, R29 ;  /* 0x000000ffff1b7224 */ /* 0x000fe400078e001d */
[----:B------:R-:W-:Y:S01]  /*1990*/  IMAD.MOV.U32 R6, RZ, RZ, R33 ;  /* 0x000000ffff067224 */ /* 0x000fe200078e0021 */
[----:B------:R-:W-:Y:S01]  /*19a0*/  SEL R31, R31, RZ, P1 ;  /* 0x000000ff1f1f7207 */ /* 0x000fe20000800000 */
[----:B------:R-:W-:Y:S01]  /*19b0*/  VIADD R29, R5, 0x3 ;  /* 0x00000003051d7836 */ /* 0x000fe20000000000 */
[----:B------:R-:W-:-:S02]  /*19c0*/  ISETP.NE.AND P2, PT, R30, R27, PT ;  /* 0x0000001b1e00720c */ /* 0x000fc40003f45270 */
[----:B------:R-:W-:Y:S01]  /*19d0*/  ISETP.NE.AND P3, PT, R28, R27, PT ;  /* 0x0000001b1c00720c */ /* 0x000fe20003f65270 */
[----:B------:R-:W-:Y:S01]  /*19e0*/  VIADD R27, R4, 0xfffffffd ;  /* 0xfffffffd041b7836 */ /* 0x000fe20000000000 */
[----:B------:R-:W-:Y:S01]  /*19f0*/  SEL R31, R31, RZ, P2 ;  /* 0x000000ff1f1f7207 */ /* 0x000fe20001000000 */
[----:B------:R-:W-:Y:S01]  /*1a00*/  VIADD R28, R5, 0x4 ;  /* 0x00000004051c7836 */ /* 0x000fe20000000000 */
[-C--:B------:R-:W-:Y:S02]  /*1a10*/  ISETP.NE.AND P1, PT, R29, R6.reuse, PT ;  /* 0x000000061d00720c */ /* 0x080fe40003f25270 */
[----:B------:R-:W-:Y:S02]  /*1a20*/  SEL R31, R31, RZ, P3 ;  /* 0x000000ff1f1f7207 */ /* 0x000fe40001800000 */
[----:B-----5:R-:W-:Y:S01]  /*1a30*/  PRMT R29, R26, 0x8880, RZ ;  /* 0x000088801a1d7816 */ /* 0x020fe200000000ff */
[C---:B------:R-:W-:Y:S01]  /*1a40*/  VIADD R26, R4.reuse, 0xfffffffc ;  /* 0xfffffffc041a7836 */ /* 0x040fe20000000000 */
[----:B------:R-:W-:Y:S01]  /*1a50*/  ISETP.NE.AND P3, PT, R27, R6, PT ;  /* 0x000000061b00720c */ /* 0x000fe20003f65270 */
[----:B------:R-:W-:Y:S01]  /*1a60*/  VIADD R6, R4, 0xfffffffb ;  /* 0xfffffffb04067836 */ /* 0x000fe20000000000 */
[----:B------:R-:W-:-:S02]  /*1a70*/  SEL R31, R31, RZ, P1 ;  /* 0x000000ff1f1f7207 */ /* 0x000fc40000800000 */
[-C--:B------:R-:W-:Y:S02]  /*1a80*/  ISETP.NE.AND P1, PT, R28, R29.reuse, PT ;  /* 0x0000001d1c00720c */ /* 0x080fe40003f25270 */
[----:B------:R-:W-:Y:S02]  /*1a90*/  SEL R31, R31, RZ, P3 ;  /* 0x000000ff1f1f7207 */ /* 0x000fe40001800000 */
[----:B------:R-:W-:Y:S01]  /*1aa0*/  ISETP.NE.AND P2, PT, R26, R29, PT ;  /* 0x0000001d1a00720c */ /* 0x000fe20003f45270 */
[----:B------:R-:W-:Y:S01]  /*1ab0*/  VIADD R26, R5, 0x5 ;  /* 0x00000005051a7836 */ /* 0x000fe20000000000 */
[----:B------:R-:W-:Y:S02]  /*1ac0*/  PRMT R23, R23, 0x8880, RZ ;  /* 0x0000888017177816 */ /* 0x000fe400000000ff */
[----:B------:R-:W-:Y:S02]  /*1ad0*/  SEL R31, R31, RZ, P1 ;  /* 0x000000ff1f1f7207 */ /* 0x000fe40000800000 */
[----:B------:R-:W-:-:S02]  /*1ae0*/  ISETP.NE.AND P3, PT, R26, R23, PT ;  /* 0x000000171a00720c */ /* 0x000fc40003f65270 */
[----:B------:R-:W-:Y:S02]  /*1af0*/  SEL R31, R31, RZ, P2 ;  /* 0x000000ff1f1f7207 */ /* 0x000fe40001000000 */
[----:B------:R-:W-:Y:S01]  /*1b00*/  PRMT R27, R24, 0x8880, RZ ;  /* 0x00008880181b7816 */ /* 0x000fe200000000ff */
[----:B------:R-:W-:Y:S01]  /*1b10*/  VIADD R24, R5, 0x6 ;  /* 0x0000000605187836 */ /* 0x000fe20000000000 */
[----:B------:R-:W-:Y:S01]  /*1b20*/  ISETP.NE.AND P2, PT, R6, R23, PT ;  /* 0x000000170600720c */ /* 0x000fe20003f45270 */
[C---:B------:R-:W-:Y:S01]  /*1b30*/  VIADD R6, R4.reuse, 0xfffffffa ;  /* 0xfffffffa04067836 */ /* 0x040fe20000000000 */
[----:B------:R-:W-:Y:S01]  /*1b40*/  SEL R31, R31, RZ, P3 ;  /* 0x000000ff1f1f7207 */ /* 0x000fe20001800000 */
[----:B------:R-:W-:Y:S01]  /*1b50*/  VIADD R23, R4, 0xfffffff9 ;  /* 0xfffffff904177836 */ /* 0x000fe20000000000 */
[----:B------:R-:W-:Y:S02]  /*1b60*/  ISETP.NE.AND P1, PT, R24, R27, PT ;  /* 0x0000001b1800720c */ /* 0x000fe40003f25270 */
[----:B------:R-:W-:-:S02]  /*1b70*/  SEL R31, R31, RZ, P2 ;  /* 0x000000ff1f1f7207 */ /* 0x000fc40001000000 */
[----:B------:R-:W-:Y:S01]  /*1b80*/  PRMT R24, R25, 0x8880, RZ ;  /* 0x0000888019187816 */ /* 0x000fe200000000ff */
[----:B------:R-:W-:Y:S01]  /*1b90*/  VIADD R25, R5, 0x7 ;  /* 0x0000000705197836 */ /* 0x000fe20000000000 */
[----:B------:R-:W-:Y:S01]  /*1ba0*/  ISETP.NE.AND P3, PT, R6, R27, PT ;  /* 0x0000001b0600720c */ /* 0x000fe20003f65270 */
[----:B------:R-:W-:Y:S01]  /*1bb0*/  VIADD R6, R4, 0xfffffff8 ;  /* 0xfffffff804067836 */ /* 0x000fe20000000000 */
[----:B------:R-:W-:Y:S02]  /*1bc0*/  SEL R31, R31, RZ, P1 ;  /* 0x000000ff1f1f7207 */ /* 0x000fe40000800000 */
[-C--:B------:R-:W-:Y:S02]  /*1bd0*/  ISETP.NE.AND P2, PT, R23, R24.reuse, PT ;  /* 0x000000181700720c */ /* 0x080fe40003f45270 */
[----:B------:R-:W-:Y:S01]  /*1be0*/  PRMT R23, R20, 0x8880, RZ ;  /* 0x0000888014177816 */ /* 0x000fe200000000ff */
[----:B------:R-:W-:Y:S01]  /*1bf0*/  VIADD R20, R5, 0x8 ;  /* 0x0000000805147836 */ /* 0x000fe20000000000 */
[----:B------:R-:W-:Y:S01]  /*1c00*/  ISETP.NE.AND P1, PT, R25, R24, PT ;  /* 0x000000181900720c */ /* 0x000fe20003f25270 */
[----:B------:R-:W-:Y:S01]  /*1c10*/  VIADD R24, R5, 0x9 ;  /* 0x0000000905187836 */ /* 0x000fe20000000000 */
[----:B------:R-:W-:-:S02]  /*1c20*/  SEL R31, R31, RZ, P3 ;  /* 0x000000ff1f1f7207 */ /* 0x000fc40001800000 */
[----:B------:R-:W-:Y:S01]  /*1c30*/  PRMT R25, R21, 0x8880, RZ ;  /* 0x0000888015197816 */ /* 0x000fe200000000ff */
[----:B------:R-:W-:Y:S01]  /*1c40*/  IMAD.MOV.U32 R21, RZ, RZ, R23 ;  /* 0x000000ffff157224 */ /* 0x000fe200078e0017 */
[----:B------:R-:W-:Y:S02]  /*1c50*/  SEL R31, R31, RZ, P1 ;  /* 0x000000ff1f1f7207 */ /* 0x000fe40000800000 */
[----:B------:R-:W-:Y:S01]  /*1c60*/  PRMT R15, R15, 0x8880, RZ ;  /* 0x000088800f0f7816 */ /* 0x000fe200000000ff */
[----:B------:R-:W-:Y:S01]  /*1c70*/  IMAD.MOV.U32 R23, RZ, RZ, R25 ;  /* 0x000000ffff177224 */ /* 0x000fe200078e0019 */
[-C--:B------:R-:W-:Y:S01]  /*1c80*/  ISETP.NE.AND P3, PT, R20, R21.reuse, PT ;  /* 0x000000151400720c */ /* 0x080fe20003f65270 */
[----:B------:R-:W-:Y:S01]  /*1c90*/  VIADD R20, R4, 0xfffffff6 ;  /* 0xfffffff604147836 */ /* 0x000fe20000000000 */
[----:B------:R-:W-:Y:S02]  /*1ca0*/  SEL R31, R31, RZ, P2 ;  /* 0x000000ff1f1f7207 */ /* 0x000fe40001000000 */
[----:B------:R-:W-:Y:S01]  /*1cb0*/  ISETP.NE.AND P2, PT, R6, R21, PT ;  /* 0x000000150600720c */ /* 0x000fe20003f45270 */
[----:B------:R-:W-:Y:S01]  /*1cc0*/  VIADD R6, R4, 0xfffffff7 ;  /* 0xfffffff704067836 */ /* 0x000fe20000000000 */
[----:B------:R-:W-:-:S02]  /*1cd0*/  SEL R31, R31, RZ, P3 ;  /* 0x000000ff1f1f7207 */ /* 0x000fc40001800000 */
[-C--:B------:R-:W-:Y:S02]  /*1ce0*/  ISETP.NE.AND P1, PT, R24, R23.reuse, PT ;  /* 0x000000171800720c */ /* 0x080fe40003f25270 */
[----:B------:R-:W-:Y:S02]  /*1cf0*/  SEL R31, R31, RZ, P2 ;  /* 0x000000ff1f1f7207 */ /* 0x000fe40001000000 */
[----:B------:R-:W-:Y:S01]  /*1d00*/  PRMT R21, R22, 0x8880, RZ ;  /* 0x0000888016157816 */ /* 0x000fe200000000ff */
[----:B------:R-:W-:Y:S01]  /*1d10*/  VIADD R22, R5, 0xa ;  /* 0x0000000a05167836 */ /* 0x000fe20000000000 */
[----:B------:R-:W-:Y:S01]  /*1d20*/  ISETP.NE.AND P3, PT, R6, R23, PT ;  /* 0x000000170600720c */ /* 0x000fe20003f65270 */
[----:B------:R-:W-:Y:S01]  /*1d30*/  VIADD R6, R4, 0xfffffff5 ;  /* 0xfffffff504067836 */ /* 0x000fe20000000000 */
[----:B------:R-:W-:Y:S02]  /*1d40*/  SEL R31, R31, RZ, P1 ;  /* 0x000000ff1f1f7207 */ /* 0x000fe40000800000 */
[----:B------:R-:W-:-:S02]  /*1d50*/  ISETP.NE.AND P1, PT, R22, R21, PT ;  /* 0x000000151600720c */ /* 0x000fc40003f25270 */
[----:B------:R-:W-:Y:S02]  /*1d60*/  SEL R31, R31, RZ, P3 ;  /* 0x000000ff1f1f7207 */ /* 0x000fe40001800000 */
[----:B------:R-:W-:Y:S01]  /*1d70*/  ISETP.NE.AND P2, PT, R20, R21, PT ;  /* 0x000000151400720c */ /* 0x000fe20003f45270 */
[----:B------:R-:W-:Y:S01]  /*1d80*/  VIADD R20, R5, 0xb ;  /* 0x0000000b05147836 */ /* 0x000fe20000000000 */
[----:B------:R-:W-:Y:S02]  /*1d90*/  SEL R31, R31, RZ, P1 ;  /* 0x000000ff1f1f7207 */ /* 0x000fe40000800000 */
[----:B------:R-:W-:Y:S01]  /*1da0*/  PRMT R21, R18, 0x8880, RZ ;  /* 0x0000888012157816 */ /* 0x000fe200000000ff */
[----:B------:R-:W-:Y:S01]  /*1db0*/  VIADD R18, R5, 0xc ;  /* 0x0000000c05127836 */ /* 0x000fe20000000000 */
[----:B------:R-:W-:Y:S02]  /*1dc0*/  ISETP.NE.AND P1, PT, R20, R15, PT ;  /* 0x0000000f1400720c */ /* 0x000fe40003f25270 */
[----:B------:R-:W-:-:S02]  /*1dd0*/  SEL R31, R31, RZ, P2 ;  /* 0x000000ff1f1f7207 */ /* 0x000fc40001000000 */
[----:B------:R-:W-:Y:S01]  /*1de0*/  ISETP.NE.AND P3, PT, R6, R15, PT ;  /* 0x0000000f0600720c */ /* 0x000fe20003f65270 */
[----:B------:R-:W-:Y:S01]  /*1df0*/  VIADD R6, R4, 0xfffffff4 ;  /* 0xfffffff404067836 */ /* 0x000fe20000000000 */
[----:B------:R-:W-:Y:S02]  /*1e00*/  SEL R31, R31, RZ, P1 ;  /* 0x000000ff1f1f7207 */ /* 0x000fe40000800000 */
[-C--:B------:R-:W-:Y:S01]  /*1e10*/  ISETP.NE.AND P2, PT, R18, R21.reuse, PT ;  /* 0x000000151200720c */ /* 0x080fe20003f45270 */
[----:B------:R-:W-:Y:S01]  /*1e20*/  VIADD R18, R5, 0xd ;  /* 0x0000000d05127836 */ /* 0x000fe20000000000 */
[----:B------:R-:W-:Y:S02]  /*1e30*/  SEL R31, R31, RZ, P3 ;  /* 0x000000ff1f1f7207 */ /* 0x000fe40001800000 */
[----:B------:R-:W-:Y:S02]  /*1e40*/  PRMT R15, R19, 0x8880, RZ ;  /* 0x00008880130f7816 */ /* 0x000fe400000000ff */
        /* <DEDUP_REMOVED lines=10> */
[----:B------:R-:W-:Y:S01]  /*1ef0*/  ISETP.NE.AND P3, PT, R16, R19, PT ;  /* 0x000000131000720c */ /* 0x000fe20003f65270 */
[----:B------:R-:W-:Y:S01]  /*1f00*/  VIADD R16, R5, 0xf ;  /* 0x0000000f05107836 */ /* 0x000fe20000000000 */
[----:B------:R-:W-:Y:S01]  /*1f10*/  SEL R31, R31, RZ, P2 ;  /* 0x000000ff1f1f7207 */ /* 0x000fe20001000000 */
[----:B------:R-:W-:Y:S01]  /*1f20*/  VIADD R5, R5, 0x10 ;  /* 0x0000001005057836 */ /* 0x000fe20000000000 */
[----:B------:R-:W-:-:S02]  /*1f30*/  PRMT R15, R17, 0x8880, RZ ;  /* 0x00008880110f7816 */ /* 0x000fc400000000ff */
[----:B------:R-:W-:Y:S01]  /*1f40*/  ISETP.NE.AND P1, PT, R6, R19, PT ;  /* 0x000000130600720c */ /* 0x000fe20003f25270 */
[C---:B------:R-:W-:Y:S01]  /*1f50*/  VIADD R6, R4.reuse, 0xfffffff1 ;  /* 0xfffffff104067836 */ /* 0x040fe20000000000 */
[----:B------:R-:W-:Y:S01]  /*1f60*/  SEL R31, R31, RZ, P3 ;  /* 0x000000ff1f1f7207 */ /* 0x000fe20001800000 */
[----:B------:R-:W-:Y:S01]  /*1f70*/  VIADD R4, R4, 0xfffffff0 ;  /* 0xfffffff004047836 */ /* 0x000fe20000000000 */
[----:B------:R-:W-:Y:S02]  /*1f80*/  PRMT R7, R7, 0x8880, RZ ;  /* 0x0000888007077816 */ /* 0x000fe400000000ff */
[-C--:B------:R-:W-:Y:S02]  /*1f90*/  ISETP.NE.AND P2, PT, R16, R15.reuse, PT ;  /* 0x0000000f1000720c */ /* 0x080fe40003f45270 */
[----:B------:R-:W-:Y:S02]  /*1fa0*/  SEL R31, R31, RZ, P1 ;  /* 0x000000ff1f1f7207 */ /* 0x000fe40000800000 */
[----:B------:R-:W-:Y:S01]  /*1fb0*/  ISETP.NE.AND P1, PT, R6, R15, PT ;  /* 0x0000000f0600720c */ /* 0x000fe20003f25270 */
[----:B------:R-:W-:Y:S01]  /*1fc0*/  IMAD.MOV.U32 R6, RZ, RZ, R7 ;  /* 0x000000ffff067224 */ /* 0x000fe200078e0007 */
[----:B------:R-:W-:-:S02]  /*1fd0*/  SEL R31, R31, RZ, P2 ;  /* 0x000000ff1f1f7207 */ /* 0x000fc40001000000 */
[----:B------:R-:W-:Y:S02]  /*1fe0*/  LOP3.LUT R7, R0, 0x7ffffff0, RZ, 0xc0, !PT ;  /* 0x7ffffff000077812 */ /* 0x000fe400078ec0ff */
[-C--:B------:R-:W-:Y:S02]  /*1ff0*/  ISETP.NE.AND P2, PT, R5, R6.reuse, PT ;  /* 0x000000060500720c */ /* 0x080fe40003f45270 */
[----:B------:R-:W-:Y:S02]  /*2000*/  SEL R31, R31, RZ, P1 ;  /* 0x000000ff1f1f7207 */ /* 0x000fe40000800000 */
[----:B------:R-:W-:Y:S02]  /*2010*/  ISETP.NE.AND P1, PT, R4, R6, PT ;  /* 0x000000060400720c */ /* 0x000fe40003f25270 */
[----:B------:R-:W-:Y:S02]  /*2020*/  SEL R31, R31, RZ, P2 ;  /* 0x000000ff1f1f7207 */ /* 0x000fe40001000000 */
[----:B------:R-:W-:-:S02]  /*2030*/  ISETP.NE.AND P2, PT, R14, R7, PT ;  /* 0x000000070e00720c */ /* 0x000fc40003f45270 */
[----:B------:R-:W-:-:S04]  /*2040*/  SEL R31, R31, RZ, P1 ;  /* 0x000000ff1f1f7207 */ /* 0x000fc80000800000 */
[----:B------:R-:W-:-:S07]  /*2050*/  PRMT R6, R31, 0x7610, R6 ;  /* 0x000076101f067816 */ /* 0x000fce0000000006 */
[----:B------:R-:W-:Y:S05]  /*2060*/  @P2 BRA `(.L_x_31) ;  /* 0xfffffff400942947 */ /* 0x000fea000383ffff */
.L_x_30:
[----:B------:R-:W-:Y:S05]  /*2070*/  BSYNC.RECONVERGENT B3 ;  /* 0x0000000000037941 */ /* 0x000fea0003800200 */
.L_x_29:
[----:B------:R-:W-:Y:S01]  /*2080*/  PRMT R14, R6, 0x7610, R14 ;  /* 0x00007610060e7816 */ /* 0x000fe2000000000e */
[----:B------:R-:W-:Y:S06]  /*2090*/  @!P0 BRA `(.L_x_18) ;  /* 0x00000008009c8947 */ /* 0x000fec0003800000 */
[----:B------:R-:W-:Y:S01]  /*20a0*/  ISETP.GE.U32.AND P0, PT, R32, 0x8, PT ;  /* 0x000000082000780c */ /* 0x000fe20003f06070 */
[----:B------:R-:W-:Y:S01]  /*20b0*/  BSSY.RECONVERGENT B3, `(.L_x_32) ;  /* 0x0000055000037945 */ /* 0x000fe20003800200 */
[----:B------:R-:W-:Y:S01]  /*20c0*/  IMAD.MOV.U32 R16, RZ, RZ, R5 ;  /* 0x000000ffff107224 */ /* 0x000fe200078e0005 */
[----:B------:R-:W-:-:S10]  /*20d0*/  PRMT R21, R6, 0x7610, R21 ;  /* 0x0000761006157816 */ /* 0x000fd40000000015 */
[----:B------:R-:W-:Y:S05]  /*20e0*/  @!P0 BRA `(.L_x_33) ;  /* 0x0000000400448947 */ /* 0x000fea0003800000 */
[C-C-:B------:R-:W-:Y:S02]  /*20f0*/  IADD3 R32, PT, PT, R1.reuse, -0x1, R2.reuse ;  /* 0xffffffff01207810 */ /* 0x140fe40007ffe002 */
[C-C-:B------:R-:W-:Y:S02]  /*2100*/  IADD3 R30, PT, PT, R1.reuse, -0x2, R2.reuse ;  /* 0xfffffffe011e7810 */ /* 0x140fe40007ffe002 */
[C-C-:B------:R-:W-:Y:S02]  /*2110*/  IADD3 R27, PT, PT, R1.reuse, -0x3, R2.reuse ;  /* 0xfffffffd011b7810 */ /* 0x140fe40007ffe002 */
[C-C-:B------:R-:W-:Y:S02]  /*2120*/  IADD3 R24, PT, PT, R1.reuse, -0x4, R2.reuse ;  /* 0xfffffffc01187810 */ /* 0x140fe40007ffe002 */
[C-C-:B------:R-:W-:Y:S02]  /*2130*/  IADD3 R22, PT, PT, R1.reuse, -0x5, R2.reuse ;  /* 0xfffffffb01167810 */ /* 0x140fe40007ffe002 */
[----:B------:R-:W-:-:S02]  /*2140*/  IADD3 R31, PT, PT, R1, -0x6, R2 ;  /* 0xfffffffa011f7810 */ /* 0x000fc40007ffe002 */
[----:B------:R-:W-:Y:S01]  /*2150*/  IADD3 R26, PT, PT, R1, -0x7, R2 ;  /* 0xfffffff9011a7810 */ /* 0x000fe20007ffe002 */
[----:B------:R-:W-:-:S04]  /*2160*/  VIADD R2, R2, 0xfffffff8 ;  /* 0xfffffff802027836 */ /* 0x000fc80000000000 */
[----:B------:R-:W-:-:S06]  /*2170*/  IMAD.IADD R7, R1, 0x1, R2 ;  /* 0x0000000101077824 */ /* 0x000fcc00078e0202 */
[----:B------:R-:W2:Y:S01]  /*2180*/  LDL.S8 R7, [R7] ;  /* 0x0000000007077983 */ /* 0x000ea20000100200 */
[C---:B------:R-:W-:Y:S01]  /*2190*/  VIADD R25, R4.reuse, 0xffffffff ;  /* 0xffffffff04197836 */ /* 0x040fe20000000000 */
[----:B------:R-:W-:Y:S01]  /*21a0*/  PRMT R14, RZ, 0x7610, R14 ;  /* 0x00007610ff0e7816 */ /* 0x000fe2000000000e */
[C---:B------:R-:W-:Y:S01]  /*21b0*/  VIADD R23, R4.reuse, 0xfffffffe ;  /* 0xfffffffe04177836 */ /* 0x040fe20000000000 */
[----:B------:R-:W-:Y:S01]  /*21c0*/  PRMT R21, RZ, 0x7610, R21 ;  /* 0x00007610ff157816 */ /* 0x000fe20000000015 */
[C---:B------:R-:W-:Y:S02]  /*21d0*/  VIADD R20, R4.reuse, 0xfffffffd ;  /* 0xfffffffd04147836 */ /* 0x040fe40000000000 */
[C---:B------:R-:W-:Y:S02]  /*21e0*/  VIADD R19, R4.reuse, 0xfffffffc ;  /* 0xfffffffc04137836 */ /* 0x040fe40000000000 */
[C---:B------:R-:W-:Y:S02]  /*21f0*/  VIADD R18, R4.reuse, 0xfffffffb ;  /* 0xfffffffb04127836 */ /* 0x040fe40000000000 */
[----:B------:R-:W-:-:S02]  /*2200*/  VIADD R17, R4, 0xfffffffa ;  /* 0xfffffffa04117836 */ /* 0x000fc40000000000 */
[C---:B------:R-:W-:Y:S02]  /*2210*/  VIADD R15, R4.reuse, 0xfffffff9 ;  /* 0xfffffff9040f7836 */ /* 0x040fe40000000000 */
[----:B------:R-:W-:Y:S02]  /*2220*/  VIADD R4, R4, 0xfffffff8 ;  /* 0xfffffff804047836 */ /* 0x000fe40000000000 */
[----:B------:R-:W-:-:S03]  /*2230*/  VIADD R16, R5, 0x8 ;  /* 0x0000000805107836 */ /* 0x000fc60000000000 */
[----:B--2---:R-:W-:-:S13]  /*2240*/  ISETP.NE.AND P0, PT, R4, R7, PT ;  /* 0x000000070400720c */ /* 0x004fda0003f05270 */
[----:B------:R-:W-:Y:S05]  /*2250*/  @!P0 BRA `(.L_x_33) ;  /* 0x0000000000e88947 */ /* 0x000fea0003800000 */
[----:B------:R-:W2:Y:S04]  /*2260*/  LDL.U8 R32, [R32] ;  /* 0x0000000020207983 */ /* 0x000ea80000100000 */
[----:B------:R-:W3:Y:S04]  /*2270*/  LDL.U8 R30, [R30] ;  /* 0x000000001e1e7983 */ /* 0x000ee80000100000 */
[----:B------:R-:W4:Y:S04]  /*2280*/  LDL.U8 R27, [R27] ;  /* 0x000000001b1b7983 */ /* 0x000f280000100000 */
[----:B------:R-:W5:Y:S04]  /*2290*/  LDL.U8 R24, [R24] ;  /* 0x0000000018187983 */ /* 0x000f680000100000 */
[----:B------:R-:W5:Y:S04]  /*22a0*/  LDL.U8 R22, [R22] ;  /* 0x0000000016167983 */ /* 0x000f680000100000 */
[----:B------:R-:W5:Y:S04]  /*22b0*/  LDL.U8 R21, [R31] ;  /* 0x000000001f157983 */ /* 0x000f680000100000 */
[----:B------:R5:W5:Y:S01]  /*22c0*/  LDL.U8 R14, [R26] ;  /* 0x000000001a0e7983 */ /* 0x000b620000100000 */
[----:B------:R-:W-:Y:S01]  /*22d0*/  VIADD R29, R5, 0x1 ;  /* 0x00000001051d7836 */ /* 0x000fe20000000000 */
[----:B--2---:R-:W-:-:S04]  /*22e0*/  PRMT R28, R32, 0x8880, RZ ;  /* 0x00008880201c7816 */ /* 0x004fc800000000ff */
[-C--:B------:R-:W-:Y:S01]  /*22f0*/  ISETP.NE.AND P0, PT, R29, R28.reuse, PT ;  /* 0x0000001c1d00720c */ /* 0x080fe20003f05270 */
[----:B------:R-:W-:Y:S01]  /*2300*/  VIADD R29, R5, 0x2 ;  /* 0x00000002051d7836 */ /* 0x000fe20000000000 */
[----:B---3--:R-:W-:Y:S02]  /*2310*/  PRMT R30, R30, 0x8880, RZ ;  /* 0x000088801e1e7816 */ /* 0x008fe400000000ff */
[----:B------:R-:W-:Y:S02]  /*2320*/  ISETP.NE.AND P1, PT, R25, R28, PT ;  /* 0x0000001c1900720c */ /* 0x000fe40003f25270 */
[----:B------:R-:W-:Y:S02]  /*2330*/  SEL R6, R6, RZ, P0 ;  /* 0x000000ff06067207 */ /* 0x000fe40000000000 */
[----:B----4-:R-:W-:Y:S02]  /*2340*/  PRMT R27, R27, 0x8880, RZ ;  /* 0x000088801b1b7816 */ /* 0x010fe400000000ff */
[----:B------:R-:W-:-:S02]  /*2350*/  ISETP.NE.AND P0, PT, R29, R30, PT ;  /* 0x0000001e1d00720c */ /* 0x000fc40003f05270 */
[----:B------:R-:W-:Y:S01]  /*2360*/  SEL R25, R6, RZ, P1 ;  /* 0x000000ff06197207 */ /* 0x000fe20000800000 */
[----:B------:R-:W-:Y:S01]  /*2370*/  VIADD R6, R5, 0x3 ;  /* 0x0000000305067836 */ /* 0x000fe20000000000 */
[----:B------:R-:W-:Y:S01]  /*2380*/  ISETP.NE.AND P1, PT, R23, R30, PT ;  /* 0x0000001e1700720c */ /* 0x000fe20003f25270 */
[----:B------:R-:W-:Y:S01]  /*2390*/  IMAD.MOV.U32 R23, RZ, RZ, R27 ;  /* 0x000000ffff177224 */ /* 0x000fe200078e001b */
[----:B------:R-:W-:Y:S02]  /*23a0*/  SEL R25, R25, RZ, P0 ;  /* 0x000000ff19197207 */ /* 0x000fe40000000000 */
[----:B-----5:R-:W-:Y:S02]  /*23b0*/  PRMT R26, R24, 0x8880, RZ ;  /* 0x00008880181a7816 */ /* 0x020fe400000000ff */
[-C--:B------:R-:W-:Y:S02]  /*23c0*/  ISETP.NE.AND P0, PT, R6, R23.reuse, PT ;  /* 0x000000170600720c */ /* 0x080fe40003f05270 */
[----:B------:R-:W-:Y:S01]  /*23d0*/  SEL R24, R25, RZ, P1 ;  /* 0x000000ff19187207 */ /* 0x000fe20000800000 */
[----:B------:R-:W-:Y:S01]  /*23e0*/  VIADD R25, R5, 0x4 ;  /* 0x0000000405197836 */ /* 0x000fe20000000000 */
[----:B------:R-:W-:Y:S01]  /*23f0*/  ISETP.NE.AND P1, PT, R20, R23, PT ;  /* 0x000000171400720c */ /* 0x000fe20003f25270 */
[----:B------:R-:W-:Y:S01]  /*2400*/  IMAD.MOV.U32 R6, RZ, RZ, R26 ;  /* 0x000000ffff067224 */ /* 0x000fe200078e001a */
[----:B------:R-:W-:-:S02]  /*2410*/  SEL R24, R24, RZ, P0 ;  /* 0x000000ff18187207 */ /* 0x000fc40000000000 */
[----:B------:R-:W-:Y:S02]  /*2420*/  PRMT R22, R22, 0x8880, RZ ;  /* 0x0000888016167816 */ /* 0x000fe400000000ff */
[-C--:B------:R-:W-:Y:S02]  /*2430*/  ISETP.NE.AND P0, PT, R25, R6.reuse, PT ;  /* 0x000000061900720c */ /* 0x080fe40003f05270 */
[----:B------:R-:W-:Y:S02]  /*2440*/  SEL R24, R24, RZ, P1 ;  /* 0x000000ff18187207 */ /* 0x000fe40000800000 */
[----:B------:R-:W-:Y:S01]  /*2450*/  ISETP.NE.AND P1, PT, R19, R6, PT ;  /* 0x000000061300720c */ /* 0x000fe20003f25270 */
[----:B------:R-:W-:Y:S01]  /*2460*/  VIADD R6, R5, 0x5 ;  /* 0x0000000505067836 */ /* 0x000fe20000000000 */
[----:B------:R-:W-:Y:S01]  /*2470*/  SEL R24, R24, RZ, P0 ;  /* 0x000000ff18187207 */ /* 0x000fe20000000000 */
[----:B------:R-:W-:Y:S01]  /*2480*/  IMAD.MOV.U32 R19, RZ, RZ, R22 ;  /* 0x000000ffff137224 */ /* 0x000fe200078e0016 */
[----:B------:R-:W-:Y:S01]  /*2490*/  PRMT R20, R21, 0x8880, RZ ;  /* 0x0000888015147816 */ /* 0x000fe200000000ff */
[C---:B------:R-:W-:Y:S01]  /*24a0*/  VIADD R21, R5.reuse, 0x6 ;  /* 0x0000000605157836 */ /* 0x040fe20000000000 */
[----:B------:R-:W-:Y:S01]  /*24b0*/  SEL R24, R24, RZ, P1 ;  /* 0x000000ff18187207 */ /* 0x000fe20000800000 */
[----:B------:R-:W-:Y:S01]  /*24c0*/  VIADD R5, R5, 0x7 ;  /* 0x0000000705057836 */ /* 0x000fe20000000000 */
[-C--:B------:R-:W-:Y:S01]  /*24d0*/  ISETP.NE.AND P0, PT, R6, R19.reuse, PT ;  /* 0x000000130600720c */ /* 0x080fe20003f05270 */
[----:B------:R-:W-:Y:S01]  /*24e0*/  IMAD.MOV.U32 R6, RZ, RZ, R20 ;  /* 0x000000ffff067224 */ /* 0x000fe200078e0014 */
[----:B------:R-:W-:-:S02]  /*24f0*/  ISETP.NE.AND P1, PT, R18, R19, PT ;  /* 0x000000131200720c */ /* 0x000fc40003f25270 */
[----:B------:R-:W-:Y:S02]  /*2500*/  SEL R24, R24, RZ, P0 ;  /* 0x000000ff18187207 */ /* 0x000fe40000000000 */
[----:B------:R-:W-:Y:S02]  /*2510*/  PRMT R14, R14, 0x8880, RZ ;  /* 0x000088800e0e7816 */ /* 0x000fe400000000ff */
[-C--:B------:R-:W-:Y:S02]  /*2520*/  ISETP.NE.AND P0, PT, R21, R6.reuse, PT ;  /* 0x000000061500720c */ /* 0x080fe40003f05270 */
[----:B------:R-:W-:Y:S02]  /*2530*/  SEL R24, R24, RZ, P1 ;  /* 0x000000ff18187207 */ /* 0x000fe40000800000 */
[----:B------:R-:W-:Y:S01]  /*2540*/  ISETP.NE.AND P1, PT, R17, R6, PT ;  /* 0x000000061100720c */ /* 0x000fe20003f25270 */
[----:B------:R-:W-:Y:S01]  /*2550*/  IMAD.MOV.U32 R6, RZ, RZ, R14 ;  /* 0x000000ffff067224 */ /* 0x000fe200078e000e */
[----:B------:R-:W-:-:S04]  /*2560*/  SEL R24, R24, RZ, P0 ;  /* 0x000000ff18187207 */ /* 0x000fc80000000000 */
[-C--:B------:R-:W-:Y:S02]  /*2570*/  ISETP.NE.AND P0, PT, R5, R6.reuse, PT ;  /* 0x000000060500720c */ /* 0x080fe40003f05270 */
[----:B------:R-:W-:Y:S02]  /*2580*/  SEL R24, R24, RZ, P1 ;  /* 0x000000ff18187207 */ /* 0x000fe40000800000 */
[----:B------:R-:W-:Y:S02]  /*2590*/  ISETP.NE.AND P1, PT, R15, R6, PT ;  /* 0x000000060f00720c */ /* 0x000fe40003f25270 */
[----:B------:R-:W-:Y:S02]  /*25a0*/  SEL R24, R24, RZ, P0 ;  /* 0x000000ff18187207 */ /* 0x000fe40000000000 */
[----:B------:R-:W-:Y:S02]  /*25b0*/  ISETP.NE.AND P0, PT, R16, R7, PT ;  /* 0x000000071000720c */ /* 0x000fe40003f05270 */
[----:B------:R-:W-:-:S04]  /*25c0*/  SEL R24, R24, RZ, P1 ;  /* 0x000000ff18187207 */ /* 0x000fc80000800000 */
[----:B------:R-:W-:-:S04]  /*25d0*/  SEL R24, R24, RZ, P0 ;  /* 0x000000ff18187207 */ /* 0x000fc80000000000 */
[C---:B------:R-:W-:Y:S02]  /*25e0*/  PRMT R14, R24.reuse, 0x7610, R14 ;  /* 0x00007610180e7816 */ /* 0x040fe4000000000e */
[----:B------:R-:W-:-:S07]  /*25f0*/  PRMT R21, R24, 0x7610, R21 ;  /* 0x0000761018157816 */ /* 0x000fce0000000015 */
.L_x_33:
[----:B------:R-:W-:Y:S05]  /*2600*/  BSYNC.RECONVERGENT B3 ;  /* 0x0000000000037941 */ /* 0x000fea0003800200 */
.L_x_32:
[----:B------:R-:W-:-:S13]  /*2610*/  LOP3.LUT P0, R5, R0, 0x7, RZ, 0xc0, !PT ;  /* 0x0000000700057812 */ /* 0x000fda000780c0ff */
[----:B------:R-:W-:Y:S05]  /*2620*/  @!P0 BRA `(.L_x_18) ;  /* 0x0000000400388947 */ /* 0x000fea0003800000 */
[----:B------:R-:W-:Y:S01]  /*2630*/  ISETP.GE.U32.AND P0, PT, R5, 0x4, PT ;  /* 0x000000040500780c */ /* 0x000fe20003f06070 */
[----:B------:R-:W-:Y:S01]  /*2640*/  BSSY.RECONVERGENT B3, `(.L_x_34) ;  /* 0x000002a000037945 */ /* 0x000fe20003800200 */
[----:B------:R-:W-:Y:S02]  /*2650*/  LOP3.LUT R15, R0, 0x3, RZ, 0xc0, !PT ;  /* 0x00000003000f7812 */ /* 0x000fe400078ec0ff */
[----:B------:R-:W-:-:S09]  /*2660*/  PRMT R14, R21, 0x7610, R14 ;  /* 0x00007610150e7816 */ /* 0x000fd2000000000e */
[----:B------:R-:W-:Y:S05]  /*2670*/  @!P0 BRA `(.L_x_35) ;  /* 0x0000000000988947 */ /* 0x000fea0003800000 */
[C-C-:B------:R-:W-:Y:S02]  /*2680*/  IADD3 R14, PT, PT, R1.reuse, -0x1, R2.reuse ;  /* 0xffffffff010e7810 */ /* 0x140fe40007ffe002 */
[C-C-:B------:R-:W-:Y:S02]  /*2690*/  IADD3 R19, PT, PT, R1.reuse, -0x2, R2.reuse ;  /* 0xfffffffe01137810 */ /* 0x140fe40007ffe002 */
[C---:B------:R-:W-:Y:S01]  /*26a0*/  IADD3 R20, PT, PT, R1.reuse, -0x3, R2 ;  /* 0xfffffffd01147810 */ /* 0x040fe20007ffe002 */
[----:B------:R-:W-:Y:S01]  /*26b0*/  VIADD R2, R2, 0xfffffffc ;  /* 0xfffffffc02027836 */ /* 0x000fe20000000000 */
[----:B------:R-:W2:Y:S03]  /*26c0*/  LDL.U8 R14, [R14] ;  /* 0x000000000e0e7983 */ /* 0x000ea60000100000 */
[----:B------:R-:W-:Y:S01]  /*26d0*/  IMAD.IADD R5, R1, 0x1, R2 ;  /* 0x0000000101057824 */ /* 0x000fe200078e0202 */
[----:B------:R-:W3:Y:S04]  /*26e0*/  LDL.U8 R19, [R19] ;  /* 0x0000000013137983 */ /* 0x000ee80000100000 */
[----:B------:R-:W4:Y:S04]  /*26f0*/  LDL.U8 R20, [R20] ;  /* 0x0000000014147983 */ /* 0x000f280000100000 */
[----:B------:R-:W5:Y:S01]  /*2700*/  LDL.S8 R5, [R5] ;  /* 0x0000000005057983 */ /* 0x000f620000100200 */
[----:B------:R-:W-:-:S02]  /*2710*/  VIADD R17, R4, 0xffffffff ;  /* 0xffffffff04117836 */ /* 0x000fc40000000000 */
[C---:B------:R-:W-:Y:S02]  /*2720*/  VIADD R18, R4.reuse, 0xfffffffe ;  /* 0xfffffffe04127836 */ /* 0x040fe40000000000 */
[C---:B------:R-:W-:Y:S02]  /*2730*/  VIADD R23, R4.reuse, 0xfffffffd ;  /* 0xfffffffd04177836 */ /* 0x040fe40000000000 */
[----:B------:R-:W-:-:S05]  /*2740*/  VIADD R4, R4, 0xfffffffc ;  /* 0xfffffffc04047836 */ /* 0x000fca0000000000 */
[----:B-----5:R-:W-:-:S13]  /*2750*/  ISETP.NE.AND P0, PT, R4, R5, PT ;  /* 0x000000050400720c */ /* 0x020fda0003f05270 */
[----:B------:R-:W-:Y:S01]  /*2760*/  @P0 VIADD R7, R16, 0x1 ;  /* 0x0000000110070836 */ /* 0x000fe20000000000 */
[----:B--2---:R-:W-:Y:S02]  /*2770*/  @P0 PRMT R6, R14, 0x8880, RZ ;  /* 0x000088800e060816 */ /* 0x004fe400000000ff */
[----:B---3--:R-:W-:Y:S02]  /*2780*/  @P0 PRMT R22, R19, 0x8880, RZ ;  /* 0x0000888013160816 */ /* 0x008fe400000000ff */
[-C--:B------:R-:W-:Y:S01]  /*2790*/  @P0 ISETP.NE.AND P1, PT, R7, R6.reuse, PT ;  /* 0x000000060700020c */ /* 0x080fe20003f25270 */
[----:B------:R-:W-:Y:S01]  /*27a0*/  @P0 VIADD R14, R16, 0x2 ;  /* 0x00000002100e0836 */ /* 0x000fe20000000000 */
[----:B------:R-:W-:Y:S01]  /*27b0*/  @P0 ISETP.NE.AND P2, PT, R17, R6, PT ;  /* 0x000000061100020c */ /* 0x000fe20003f45270 */
[----:B------:R-:W-:Y:S01]  /*27c0*/  @P0 IMAD.MOV.U32 R7, RZ, RZ, R22 ;  /* 0x000000ffff070224 */ /* 0x000fe200078e0016 */
[----:B------:R-:W-:-:S04]  /*27d0*/  @P0 SEL R21, R21, RZ, P1 ;  /* 0x000000ff15150207 */ /* 0x000fc80000800000 */
[-C--:B------:R-:W-:Y:S02]  /*27e0*/  @P0 ISETP.NE.AND P1, PT, R14, R7.reuse, PT ;  /* 0x000000070e00020c */ /* 0x080fe40003f25270 */
[----:B------:R-:W-:Y:S02]  /*27f0*/  @P0 SEL R21, R21, RZ, P2 ;  /* 0x000000ff15150207 */ /* 0x000fe40001000000 */
[----:B------:R-:W-:Y:S01]  /*2800*/  @P0 ISETP.NE.AND P2, PT, R18, R7, PT ;  /* 0x000000071200020c */ /* 0x000fe20003f45270 */
[----:B------:R-:W-:Y:S01]  /*2810*/  @P0 VIADD R7, R16, 0x3 ;  /* 0x0000000310070836 */ /* 0x000fe20000000000 */
[----:B----4-:R-:W-:Y:S02]  /*2820*/  @P0 PRMT R6, R20, 0x8880, RZ ;  /* 0x0000888014060816 */ /* 0x010fe400000000ff */
[----:B------:R-:W-:Y:S02]  /*2830*/  @P0 SEL R21, R21, RZ, P1 ;  /* 0x000000ff15150207 */ /* 0x000fe40000800000 */
[----:B------:R-:W-:-:S02]  /*2840*/  @P0 ISETP.NE.AND P1, PT, R7, R6, PT ;  /* 0x000000060700020c */ /* 0x000fc40003f25270 */
[----:B------:R-:W-:Y:S01]  /*2850*/  @P0 SEL R21, R21, RZ, P2 ;  /* 0x000000ff15150207 */ /* 0x000fe20001000000 */
[----:B------:R-:W-:Y:S01]  /*2860*/  VIADD R16, R16, 0x4 ;  /* 0x0000000410107836 */ /* 0x000fe20000000000 */
[----:B------:R-:W-:Y:S02]  /*2870*/  @P0 ISETP.NE.AND P2, PT, R23, R6, PT ;  /* 0x000000061700020c */ /* 0x000fe40003f45270 */
[----:B------:R-:W-:Y:S02]  /*2880*/  @P0 SEL R21, R21, RZ, P1 ;  /* 0x000000ff15150207 */ /* 0x000fe40000800000 */
[----:B------:R-:W-:Y:S02]  /*2890*/  @P0 ISETP.NE.AND P1, PT, R16, R5, PT ;  /* 0x000000051000020c */ /* 0x000fe40003f25270 */
[----:B------:R-:W-:Y:S02]  /*28a0*/  @P0 SEL R21, R21, RZ, P2 ;  /* 0x000000ff15150207 */ /* 0x000fe40001000000 */
[----:B------:R-:W-:-:S02]  /*28b0*/  PRMT R14, RZ, 0x7610, R14 ;  /* 0x00007610ff0e7816 */ /* 0x000fc4000000000e */
[----:B------:R-:W-:-:S04]  /*28c0*/  @P0 SEL R21, R21, RZ, P1 ;  /* 0x000000ff15150207 */ /* 0x000fc80000800000 */
[----:B------:R-:W-:-:S07]  /*28d0*/  @P0 PRMT R14, R21, 0x7610, R14 ;  /* 0x00007610150e0816 */ /* 0x000fce000000000e */
.L_x_35:
[----:B------:R-:W-:Y:S05]  /*28e0*/  BSYNC.RECONVERGENT B3 ;  /* 0x0000000000037941 */ /* 0x000fea0003800200 */
.L_x_34:
[----:B------:R-:W-:-:S13]  /*28f0*/  ISETP.NE.AND P0, PT, R15, RZ, PT ;  /* 0x000000ff0f00720c */ /* 0x000fda0003f05270 */
[----:B------:R-:W-:Y:S05]  /*2900*/  @!P0 BRA `(.L_x_18) ;  /* 0x0000000000808947 */ /* 0x000fea0003800000 */
[----:B------:R-:W-:-:S05]  /*2910*/  IADD3 R17, PT, PT, R1, -0x1, R2 ;  /* 0xffffffff01117810 */ /* 0x000fca0007ffe002 */
[----:B------:R-:W2:Y:S01]  /*2920*/  LDL.U8 R5, [R17] ;  /* 0x0000000011057983 */ /* 0x000ea20000100000 */
[----:B------:R-:W-:Y:S01]  /*2930*/  VIADD R7, R16, 0x1 ;  /* 0x0000000110077836 */ /* 0x000fe20000000000 */
[----:B--2---:R-:W-:Y:S01]  /*2940*/  PRMT R6, R5, 0x8880, RZ ;  /* 0x0000888005067816 */ /* 0x004fe200000000ff */
[----:B------:R-:W-:-:S03]  /*2950*/  VIADD R5, R4, 0xffffffff ;  /* 0xffffffff04057836 */ /* 0x000fc60000000000 */
[-C--:B------:R-:W-:Y:S02]  /*2960*/  ISETP.NE.AND P1, PT, R7, R6.reuse, PT ;  /* 0x000000060700720c */ /* 0x080fe40003f25270 */
[----:B------:R-:W-:Y:S02]  /*2970*/  ISETP.NE.AND P0, PT, R5, R6, PT ;  /* 0x000000060500720c */ /* 0x000fe40003f05270 */
[----:B------:R-:W-:Y:S02]  /*2980*/  SEL R14, R14, RZ, P1 ;  /* 0x000000ff0e0e7207 */ /* 0x000fe40000800000 */
[----:B------:R-:W-:Y:S02]  /*2990*/  ISETP.NE.AND P1, PT, R15, 0x1, PT ;  /* 0x000000010f00780c */ /* 0x000fe40003f25270 */
[----:B------:R-:W-:-:S11]  /*29a0*/  SEL R14, R14, RZ, P0 ;  /* 0x000000ff0e0e7207 */ /* 0x000fd60000000000 */
        /* <DEDUP_REMOVED lines=10> */
[----:B------:R-:W-:-:S04]  /*2a50*/  SEL R6, R14, RZ, P0 ;  /* 0x000000ff0e067207 */ /* 0x000fc80000000000 */
[----:B------:R-:W-:-:S07]  /*2a60*/  PRMT R14, R6, 0x7610, R14 ;  /* 0x00007610060e7816 */ /* 0x000fce000000000e */
[----:B------:R-:W-:Y:S05]  /*2a70*/  @!P1 BRA `(.L_x_18) ;  /* 0x0000000000249947 */ /* 0x000fea0003800000 */
[----:B------:R-:W-:-:S06]  /*2a80*/  IADD3 R5, PT, PT, R1, -0x3, R2 ;  /* 0xfffffffd01057810 */ /* 0x000fcc0007ffe002 */
[----:B------:R-:W2:Y:S01]  /*2a90*/  LDL.S8 R5, [R5] ;  /* 0x0000000005057983 */ /* 0x000ea20000100200 */
[----:B------:R-:W-:Y:S01]  /*2aa0*/  VIADD R4, R4, 0xfffffffd ;  /* 0xfffffffd04047836 */ /* 0x000fe20000000000 */
[----:B------:R-:W-:-:S04]  /*2ab0*/  PRMT R14, RZ, 0x7610, R14 ;  /* 0x00007610ff0e7816 */ /* 0x000fc8000000000e */
[----:B--2---:R-:W-:-:S13]  /*2ac0*/  ISETP.NE.AND P0, PT, R4, R5, PT ;  /* 0x000000050400720c */ /* 0x004fda0003f05270 */
[----:B------:R-:W-:-:S05]  /*2ad0*/  @P0 VIADD R16, R16, 0x3 ;  /* 0x0000000310100836 */ /* 0x000fca0000000000 */
[----:B------:R-:W-:-:S04]  /*2ae0*/  @P0 ISETP.NE.AND P1, PT, R16, R5, PT ;  /* 0x000000051000020c */ /* 0x000fc80003f25270 */
[----:B------:R-:W-:-:S04]  /*2af0*/  @P0 SEL R2, R6, RZ, P1 ;  /* 0x000000ff06020207 */ /* 0x000fc80000800000 */
[----:B------:R-:W-:-:S07]  /*2b00*/  @P0 PRMT R14, R2, 0x7610, R14 ;  /* 0x00007610020e0816 */ /* 0x000fce000000000e */
.L_x_18:
[----:B------:R-:W-:Y:S05]  /*2b10*/  BSYNC.RECONVERGENT B0 ;  /* 0x0000000000007941 */ /* 0x000fea0003800200 */
.L_x_17:
[----:B------:R-:W-:-:S13]  /*2b20*/  LOP3.LUT P0, RZ, R14, 0xff, RZ, 0xc0, !PT ;  /* 0x000000ff0eff7812 */ /* 0x000fda000780c0ff */
[----:B------:R-:W-:Y:S05]  /*2b30*/  @!P0 BRA `(.L_x_16) ;  /* 0x00000000004c8947 */ /* 0x000fea0003800000 */
[----:B------:R-:W0:Y:S01]  /*2b40*/  LDCU UR4, c[0x0][0x380] ;  /* 0x00007000ff0477ac */ /* 0x000e220008000800 */
[----:B------:R-:W-:Y:S01]  /*2b50*/  LOP3.LUT R0, R8, 0xffff, RZ, 0xc0, !PT ;  /* 0x0000ffff08007812 */ /* 0x000fe200078ec0ff */
[----:B------:R-:W-:Y:S01]  /*2b60*/  IMAD.MOV.U32 R5, RZ, RZ, 0x1 ;  /* 0x00000001ff057424 */ /* 0x000fe200078e00ff */
[----:B------:R-:W-:Y:S02]  /*2b70*/  IADD3 R10, P1, PT, R10, 0x1, RZ ;  /* 0x000000010a0a7810 */ /* 0x000fe40007f3e0ff */
[----:B------:R-:W-:Y:S01]  /*2b80*/  PRMT R2, R0, 0x8880, RZ ;  /* 0x0000888000027816 */ /* 0x000fe200000000ff */
[----:B------:R-:W-:Y:S02]  /*2b90*/  VIADD R0, R9, 0x1 ;  /* 0x0000000109007836 */ /* 0x000fe40000000000 */
[----:B------:R-:W-:Y:S01]  /*2ba0*/  IMAD.X R11, RZ, RZ, R11, P1 ;  /* 0x000000ffff0b7224 */ /* 0x000fe200008e060b */
[----:B------:R-:W-:-:S04]  /*2bb0*/  SHF.L.U32 R2, R5, R2, RZ ;  /* 0x0000000205027219 */ /* 0x000fc800000006ff */
[----:B------:R-:W-:Y:S02]  /*2bc0*/  LOP3.LUT R3, R3, R2, RZ, 0xfc, !PT ;  /* 0x0000000203037212 */ /* 0x000fe400078efcff */
[----:B0-----:R-:W-:-:S13]  /*2bd0*/  ISETP.NE.AND P0, PT, R0, UR4, PT ;  /* 0x0000000400007c0c */ /* 0x001fda000bf05270 */
[----:B------:R-:W-:Y:S05]  /*2be0*/  @P0 BRA `(.L_x_16) ;  /* 0x0000000000200947 */ /* 0x000fea0003800000 */
[----:B------:R-:W-:Y:S01]  /*2bf0*/  IADD3 R12, P0, PT, R12, 0x1, RZ ;  /* 0x000000010c0c7810 */ /* 0x000fe20007f1e0ff */
[----:B------:R-:W-:-:S04]  /*2c00*/  IMAD.MOV.U32 R0, RZ, RZ, R9 ;  /* 0x000000ffff007224 */ /* 0x000fc800078e0009 */
[----:B------:R-:W-:-:S08]  /*2c10*/  IMAD.X R13, RZ, RZ, R13, P0 ;  /* 0x000000ffff0d7224 */ /* 0x000fd000000e060d */
.L_x_15:
[----:B-----5:R-:W-:Y:S01]  /*2c20*/  LOP3.LUT R8, R8, 0xffff, RZ, 0xc0, !PT ;  /* 0x0000ffff08087812 */ /* 0x020fe200078ec0ff */
[----:B------:R-:W-:-:S03]  /*2c30*/  IMAD.MOV.U32 R5, RZ, RZ, 0x1 ;  /* 0x00000001ff057424 */ /* 0x000fc600078e00ff */
[----:B0-----:R-:W-:-:S04]  /*2c40*/  PRMT R2, R8, 0x8880, RZ ;  /* 0x0000888008027816 */ /* 0x001fc800000000ff */
[----:B------:R-:W-:-:S04]  /*2c50*/  SHF.L.U32 R2, R5, R2, RZ ;  /* 0x0000000205027219 */ /* 0x000fc800000006ff */
[----:B------:R-:W-:-:S07]  /*2c60*/  LOP3.LUT R3, R3, R2, RZ, 0x30, !PT ;  /* 0x0000000203037212 */ /* 0x000fce00078e30ff */
.L_x_16:
[----:B------:R-:W-:Y:S05]  /*2c70*/  BSYNC.RECONVERGENT B1 ;  /* 0x0000000000017941 */ /* 0x000fea0003800200 */
.L_x_13:
[----:B------:R-:W0:Y:S02]  /*2c80*/  LDCU UR4, c[0x0][0x388] ;  /* 0x00007100ff0477ac */ /* 0x000e240008000800 */
[----:B0-----:R-:W-:-:S13]  /*2c90*/  ISETP.GE.AND P0, PT, R0, UR4, PT ;  /* 0x0000000400007c0c */ /* 0x001fda000bf06270 */
[----:B------:R-:W-:Y:S05]  /*2ca0*/  @P0 BRA `(.L_x_36) ;  /* 0xffffffdc00880947 */ /* 0x000fea000383ffff */
[----:B------:R-:W-:Y:S05]  /*2cb0*/  BSYNC.RECONVERGENT B2 ;  /* 0x0000000000027941 */ /* 0x000fea0003800200 */
.L_x_12:
[----:B------:R-:W0:Y:S01]  /*2cc0*/  S2R R0, SR_TID.X ;  /* 0x0000000000007919 */ /* 0x000e220000002100 */
[----:B------:R-:W0:Y:S08]  /*2cd0*/  S2UR UR4, SR_CTAID.X ;  /* 0x00000000000479c3 */ /* 0x000e300000002500 */
[----:B------:R-:W0:Y:S08]  /*2ce0*/  LDC R7, c[0x0][0x360] ;  /* 0x0000d800ff077b82 */ /* 0x000e300000000800 */
[----:B------:R-:W1:Y:S08]  /*2cf0*/  LDC.64 R2, c[0x0][0x3a0] ;  /* 0x0000e800ff027b82 */ /* 0x000e700000000a00 */
[----:B------:R-:W2:Y:S01]  /*2d00*/  LDC.64 R4, c[0x0][0x398] ;  /* 0x0000e600ff047b82 */ /* 0x000ea20000000a00 */
[----:B0-----:R-:W-:-:S04]  /*2d10*/  IMAD R7, R7, UR4, R0 ;  /* 0x0000000407077c24 */ /* 0x001fc8000f8e0200 */
[----:B-1----:R-:W-:-:S05]  /*2d20*/  IMAD.WIDE R2, R7, 0x8, R2 ;  /* 0x0000000807027825 */ /* 0x002fca00078e0202 */
[----:B------:R-:W-:Y:S01]  /*2d30*/  STG.E.64 desc[UR8][R2.64], R12 ;  /* 0x0000000c02007986 */ /* 0x000fe2000c101b08 */
[----:B--2---:R-:W-:-:S05]  /*2d40*/  IMAD.WIDE R4, R7, 0x8, R4 ;  /* 0x0000000807047825 */ /* 0x004fca00078e0204 */
[----:B------:R-:W-:Y:S01]  /*2d50*/  STG.E.64 desc[UR8][R4.64], R10 ;  /* 0x0000000a04007986 */ /* 0x000fe2000c101b08 */
[----:B------:R-:W-:Y:S05]  /*2d60*/  EXIT ;  /* 0x000000000000794d */ /* 0x000fea0003800000 */
.L_x_37:
[----:B------:R-:W-:-:S00]  /*2d70*/  BRA `(.L_x_37) ;  /* 0xfffffffc00fc7947 */ /* 0x000fc0000383ffff */
[----:B------:R-:W-:-:S00]  /*2d80*/  NOP ;  /* 0x0000000000007918 */ /* 0x000fc00000000000 */
[----:B------:R-:W-:-:S00]  /*2d90*/  NOP ;  /* 0x0000000000007918 */ /* 0x000fc00000000000 */
[----:B------:R-:W-:-:S00]  /*2da0*/  NOP ;  /* 0x0000000000007918 */ /* 0x000fc00000000000 */
[----:B------:R-:W-:-:S00]  /*2db0*/  NOP ;  /* 0x0000000000007918 */ /* 0x000fc00000000000 */
[----:B------:R-:W-:-:S00]  /*2dc0*/  NOP ;  /* 0x0000000000007918 */ /* 0x000fc00000000000 */
[----:B------:R-:W-:-:S00]  /*2dd0*/  NOP ;  /* 0x0000000000007918 */ /* 0x000fc00000000000 */
[----:B------:R-:W-:-:S00]  /*2de0*/  NOP ;  /* 0x0000000000007918 */ /* 0x000fc00000000000 */
[----:B------:R-:W-:-:S00]  /*2df0*/  NOP ;  /* 0x0000000000007918 */ /* 0x000fc00000000000 */
.L_x_38:


//--------------------- .nv.shared.reserved.0     --------------------------
	.section	.nv.shared.reserved.0,"aw",@nobits
	.weak		__nv_reservedSMEM_offset_0_alias
	.size		__nv_reservedSMEM_offset_0_alias, 0, 64
	.other		__nv_reservedSMEM_offset_0_alias,@"STO_CUDA_RESERVED_SHARED STV_DEFAULT"
__nv_reservedSMEM_offset_0_alias:
	.zero		0
	.zero		64


//--------------------- .nv.constant0._Z18BP_queens_root_dfsijiP10queen_rootPyS1_ --------------------------
	.section	.nv.constant0._Z18BP_queens_root_dfsijiP10queen_rootPyS1_,"a",@progbits
	.sectionflags	@""
	.align	4
.nv.constant0._Z18BP_queens_root_dfsijiP10queen_rootPyS1_:
	.zero		936


//--------------------- SYMBOLS --------------------------

	.type		.nv.reservedSmem.offset0,@object
	.size		.nv.reservedSmem.offset0,0x4
